//
// Generated by NVIDIA NVVM Compiler
//
// Compiler Build ID: CL-36424714
// Cuda compilation tools, release 13.0, V13.0.88
// Based on NVVM 20.0.0
//

.version 9.0
.target sm_100
.address_size 64

	// .globl	_Z27processDuffingTimeEvolutionPdS_S_PKdS1_S1_S1_S1_S1_S1_jj
.func  (.param .align 16 .b8 func_retval0[16]) __internal_trig_reduction_slowpathd
(
	.param .b64 __internal_trig_reduction_slowpathd_param_0
)
;
.func  (.param .b64 func_retval0) __internal_accurate_pow
(
	.param .b64 __internal_accurate_pow_param_0
)
;
.global .align 8 .b8 __cudart_i2opi_d[144] = {8, 93, 141, 31, 177, 95, 251, 107, 234, 146, 82, 138, 247, 57, 7, 61, 123, 241, 229, 235, 199, 186, 39, 117, 45, 234, 95, 158, 102, 63, 70, 79, 183, 9, 203, 39, 207, 126, 54, 109, 31, 109, 10, 90, 139, 17, 47, 239, 15, 152, 5, 222, 255, 151, 248, 31, 59, 40, 249, 189, 139, 95, 132, 156, 244, 57, 83, 131, 57, 214, 145, 57, 65, 126, 95, 180, 38, 112, 156, 233, 132, 68, 187, 46, 245, 53, 130, 232, 62, 167, 41, 177, 28, 235, 29, 254, 28, 146, 209, 9, 234, 46, 73, 6, 224, 210, 77, 66, 58, 110, 36, 183, 97, 197, 187, 222, 171, 99, 81, 254, 65, 144, 67, 60, 153, 149, 98, 219, 192, 221, 52, 245, 209, 87, 39, 252, 41, 21, 68, 78, 110, 131, 249, 162};
.global .align 16 .b8 __cudart_sin_cos_coeffs[128] = {70, 210, 176, 44, 241, 229, 90, 190, 146, 227, 172, 105, 227, 29, 199, 62, 161, 98, 219, 25, 160, 1, 42, 191, 24, 8, 17, 17, 17, 17, 129, 63, 84, 85, 85, 85, 85, 85, 197, 191, 0, 0, 0, 0, 0, 0, 0, 0, 0, 0, 0, 0, 0, 0, 0, 0, 100, 129, 253, 32, 131, 255, 168, 189, 40, 133, 239, 193, 167, 238, 33, 62, 217, 230, 6, 142, 79, 126, 146, 190, 233, 188, 221, 25, 160, 1, 250, 62, 71, 93, 193, 22, 108, 193, 86, 191, 81, 85, 85, 85, 85, 85, 165, 63, 0, 0, 0, 0, 0, 0, 224, 191, 0, 0, 0, 0, 0, 0, 240, 63};

.visible .entry _Z27processDuffingTimeEvolutionPdS_S_PKdS1_S1_S1_S1_S1_S1_jj(
	.param .u64 .ptr .align 1 _Z27processDuffingTimeEvolutionPdS_S_PKdS1_S1_S1_S1_S1_S1_jj_param_0,
	.param .u64 .ptr .align 1 _Z27processDuffingTimeEvolutionPdS_S_PKdS1_S1_S1_S1_S1_S1_jj_param_1,
	.param .u64 .ptr .align 1 _Z27processDuffingTimeEvolutionPdS_S_PKdS1_S1_S1_S1_S1_S1_jj_param_2,
	.param .u64 .ptr .align 1 _Z27processDuffingTimeEvolutionPdS_S_PKdS1_S1_S1_S1_S1_S1_jj_param_3,
	.param .u64 .ptr .align 1 _Z27processDuffingTimeEvolutionPdS_S_PKdS1_S1_S1_S1_S1_S1_jj_param_4,
	.param .u64 .ptr .align 1 _Z27processDuffingTimeEvolutionPdS_S_PKdS1_S1_S1_S1_S1_S1_jj_param_5,
	.param .u64 .ptr .align 1 _Z27processDuffingTimeEvolutionPdS_S_PKdS1_S1_S1_S1_S1_S1_jj_param_6,
	.param .u64 .ptr .align 1 _Z27processDuffingTimeEvolutionPdS_S_PKdS1_S1_S1_S1_S1_S1_jj_param_7,
	.param .u64 .ptr .align 1 _Z27processDuffingTimeEvolutionPdS_S_PKdS1_S1_S1_S1_S1_S1_jj_param_8,
	.param .u64 .ptr .align 1 _Z27processDuffingTimeEvolutionPdS_S_PKdS1_S1_S1_S1_S1_S1_jj_param_9,
	.param .u32 _Z27processDuffingTimeEvolutionPdS_S_PKdS1_S1_S1_S1_S1_S1_jj_param_10,
	.param .u32 _Z27processDuffingTimeEvolutionPdS_S_PKdS1_S1_S1_S1_S1_S1_jj_param_11
)
{
	.reg .pred 	%p<60>;
	.reg .b32 	%r<99>;
	.reg .b64 	%rd<53>;
	.reg .b64 	%fd<234>;

	ld.param.u64 	%rd8, [_Z27processDuffingTimeEvolutionPdS_S_PKdS1_S1_S1_S1_S1_S1_jj_param_3];
	ld.param.u64 	%rd9, [_Z27processDuffingTimeEvolutionPdS_S_PKdS1_S1_S1_S1_S1_S1_jj_param_4];
	ld.param.u64 	%rd10, [_Z27processDuffingTimeEvolutionPdS_S_PKdS1_S1_S1_S1_S1_S1_jj_param_5];
	ld.param.u64 	%rd11, [_Z27processDuffingTimeEvolutionPdS_S_PKdS1_S1_S1_S1_S1_S1_jj_param_6];
	ld.param.u64 	%rd12, [_Z27processDuffingTimeEvolutionPdS_S_PKdS1_S1_S1_S1_S1_S1_jj_param_7];
	ld.param.u64 	%rd13, [_Z27processDuffingTimeEvolutionPdS_S_PKdS1_S1_S1_S1_S1_S1_jj_param_8];
	ld.param.u64 	%rd14, [_Z27processDuffingTimeEvolutionPdS_S_PKdS1_S1_S1_S1_S1_S1_jj_param_9];
	ld.param.u32 	%r27, [_Z27processDuffingTimeEvolutionPdS_S_PKdS1_S1_S1_S1_S1_S1_jj_param_10];
	ld.param.u32 	%rd15, [_Z27processDuffingTimeEvolutionPdS_S_PKdS1_S1_S1_S1_S1_S1_jj_param_11];
	mov.u32 	%r28, %ctaid.x;
	mov.u32 	%r29, %ctaid.y;
	mov.u32 	%r30, %nctaid.x;
	mad.lo.s32 	%r31, %r29, %r30, %r28;
	mov.u32 	%r32, %tid.x;
	mov.u32 	%r33, %ntid.x;
	mov.u32 	%r34, %tid.y;
	mad.lo.s32 	%r35, %r33, %r34, %r32;
	cvt.u64.u32 	%rd16, %r35;
	mov.u32 	%r36, %ntid.y;
	mul.lo.s32 	%r37, %r33, %r36;
	mul.wide.u32 	%rd17, %r31, %r37;
	add.s64 	%rd1, %rd17, %rd16;
	setp.ge.u64 	%p2, %rd1, %rd15;
	@%p2 bra 	$L__BB0_40;
	cvta.to.global.u64 	%rd18, %rd13;
	cvta.to.global.u64 	%rd19, %rd12;
	cvta.to.global.u64 	%rd20, %rd14;
	cvta.to.global.u64 	%rd21, %rd11;
	cvta.to.global.u64 	%rd2, %rd8;
	cvta.to.global.u64 	%rd3, %rd9;
	cvta.to.global.u64 	%rd4, %rd10;
	shl.b64 	%rd22, %rd1, 3;
	add.s64 	%rd23, %rd18, %rd22;
	ld.global.f64 	%fd1, [%rd23];
	add.s64 	%rd24, %rd19, %rd22;
	ld.global.f64 	%fd2, [%rd24];
	add.s64 	%rd25, %rd20, %rd22;
	ld.global.f64 	%fd3, [%rd25];
	add.s64 	%rd26, %rd21, %rd22;
	ld.global.f64 	%fd4, [%rd26];
	setp.eq.s32 	%p3, %r27, 0;
	@%p3 bra 	$L__BB0_39;
	add.s64 	%rd28, %rd4, %rd22;
	ld.global.f64 	%fd233, [%rd28];
	add.s64 	%rd29, %rd3, %rd22;
	ld.global.f64 	%fd232, [%rd29];
	add.s64 	%rd30, %rd2, %rd22;
	ld.global.f64 	%fd231, [%rd30];
	mov.f64 	%fd75, 0d4008000000000000;
	{
	.reg .b32 %temp; 
	mov.b64 	{%temp, %r1}, %fd75;
	}
	and.b32  	%r2, %r1, 2146435072;
	setp.eq.s32 	%p4, %r2, 1073741824;
	setp.lt.s32 	%p5, %r1, 0;
	selp.b32 	%r3, 0, 2146435072, %p5;
	and.b32  	%r38, %r1, 2147483647;
	setp.ne.s32 	%p6, %r38, 1071644672;
	and.pred  	%p1, %p4, %p6;
	fma.rn.f64 	%fd76, %fd4, 0d4000000000000000, %fd4;
	fma.rn.f64 	%fd77, %fd4, 0d4000000000000000, %fd76;
	add.f64 	%fd78, %fd4, %fd77;
	mul.f64 	%fd8, %fd78, 0d3FC5555555555555;
	neg.s32 	%r92, %r27;
	or.b32  	%r6, %r3, -2147483648;
	mov.u64 	%rd33, __cudart_sin_cos_coeffs;
$L__BB0_3:
	setp.lt.s32 	%p7, %r1, 0;
	setp.eq.s32 	%p8, %r2, 1073741824;
	mul.f64 	%fd12, %fd4, %fd232;
	{
	.reg .b32 %temp; 
	mov.b64 	{%temp, %r7}, %fd231;
	}
	abs.f64 	%fd13, %fd231;
	{ // callseq 0, 0
	.param .b64 param0;
	st.param.f64 	[param0], %fd13;
	.param .b64 retval0;
	call.uni (retval0), 
	__internal_accurate_pow, 
	(
	param0
	);
	ld.param.f64 	%fd79, [retval0];
	} // callseq 0
	setp.lt.s32 	%p10, %r7, 0;
	neg.f64 	%fd81, %fd79;
	selp.f64 	%fd82, %fd81, %fd79, %p8;
	selp.f64 	%fd83, %fd82, %fd79, %p10;
	setp.eq.f64 	%p11, %fd231, 0d0000000000000000;
	selp.b32 	%r39, %r7, 0, %p8;
	or.b32  	%r40, %r39, 2146435072;
	selp.b32 	%r41, %r40, %r39, %p7;
	mov.b32 	%r42, 0;
	mov.b64 	%fd84, {%r42, %r41};
	selp.f64 	%fd221, %fd84, %fd83, %p11;
	add.f64 	%fd85, %fd231, 0d4008000000000000;
	{
	.reg .b32 %temp; 
	mov.b64 	{%temp, %r43}, %fd85;
	}
	and.b32  	%r44, %r43, 2146435072;
	setp.ne.s32 	%p12, %r44, 2146435072;
	@%p12 bra 	$L__BB0_8;
	setp.num.f64 	%p13, %fd231, %fd231;
	@%p13 bra 	$L__BB0_6;
	mov.f64 	%fd86, 0d4008000000000000;
	add.rn.f64 	%fd221, %fd231, %fd86;
	bra.uni 	$L__BB0_8;
$L__BB0_6:
	setp.neu.f64 	%p14, %fd13, 0d7FF0000000000000;
	@%p14 bra 	$L__BB0_8;
	setp.lt.s32 	%p15, %r7, 0;
	selp.b32 	%r45, %r6, %r3, %p1;
	selp.b32 	%r46, %r45, %r3, %p15;
	mov.b32 	%r47, 0;
	mov.b64 	%fd221, {%r47, %r46};
$L__BB0_8:
	setp.eq.f64 	%p16, %fd231, 0d3FF0000000000000;
	selp.f64 	%fd87, 0d3FF0000000000000, %fd221, %p16;
	sub.f64 	%fd18, %fd231, %fd87;
	mul.f64 	%fd19, %fd3, %fd233;
	abs.f64 	%fd20, %fd19;
	setp.neu.f64 	%p17, %fd20, 0d7FF0000000000000;
	@%p17 bra 	$L__BB0_10;
	mov.f64 	%fd93, 0d0000000000000000;
	mul.rn.f64 	%fd223, %fd19, %fd93;
	mov.b32 	%r94, 1;
	bra.uni 	$L__BB0_13;
$L__BB0_10:
	mul.f64 	%fd88, %fd19, 0d3FE45F306DC9C883;
	cvt.rni.s32.f64 	%r93, %fd88;
	cvt.rn.f64.s32 	%fd89, %r93;
	fma.rn.f64 	%fd90, %fd89, 0dBFF921FB54442D18, %fd19;
	fma.rn.f64 	%fd91, %fd89, 0dBC91A62633145C00, %fd90;
	fma.rn.f64 	%fd223, %fd89, 0dB97B839A252049C0, %fd91;
	setp.ltu.f64 	%p18, %fd20, 0d41E0000000000000;
	@%p18 bra 	$L__BB0_12;
	{ // callseq 1, 0
	.param .b64 param0;
	st.param.f64 	[param0], %fd19;
	.param .align 16 .b8 retval0[16];
	call.uni (retval0), 
	__internal_trig_reduction_slowpathd, 
	(
	param0
	);
	ld.param.f64 	%fd223, [retval0];
	ld.param.b32 	%r93, [retval0+8];
	} // callseq 1
$L__BB0_12:
	add.s32 	%r94, %r93, 1;
$L__BB0_13:
	setp.lt.s32 	%p19, %r1, 0;
	setp.eq.s32 	%p20, %r2, 1073741824;
	shl.b32 	%r50, %r94, 6;
	cvt.u64.u32 	%rd31, %r50;
	and.b64  	%rd32, %rd31, 64;
	add.s64 	%rd34, %rd33, %rd32;
	mul.rn.f64 	%fd94, %fd223, %fd223;
	and.b32  	%r51, %r94, 1;
	setp.eq.b32 	%p22, %r51, 1;
	selp.f64 	%fd95, 0dBDA8FF8320FD8164, 0d3DE5DB65F9785EBA, %p22;
	ld.global.nc.v2.f64 	{%fd96, %fd97}, [%rd34];
	fma.rn.f64 	%fd98, %fd95, %fd94, %fd96;
	fma.rn.f64 	%fd99, %fd98, %fd94, %fd97;
	ld.global.nc.v2.f64 	{%fd100, %fd101}, [%rd34+16];
	fma.rn.f64 	%fd102, %fd99, %fd94, %fd100;
	fma.rn.f64 	%fd103, %fd102, %fd94, %fd101;
	ld.global.nc.v2.f64 	{%fd104, %fd105}, [%rd34+32];
	fma.rn.f64 	%fd106, %fd103, %fd94, %fd104;
	fma.rn.f64 	%fd107, %fd106, %fd94, %fd105;
	fma.rn.f64 	%fd108, %fd107, %fd223, %fd223;
	fma.rn.f64 	%fd109, %fd107, %fd94, 0d3FF0000000000000;
	selp.f64 	%fd110, %fd109, %fd108, %p22;
	and.b32  	%r52, %r94, 2;
	setp.eq.s32 	%p23, %r52, 0;
	mov.f64 	%fd111, 0d0000000000000000;
	sub.f64 	%fd112, %fd111, %fd110;
	selp.f64 	%fd113, %fd110, %fd112, %p23;
	mul.f64 	%fd114, %fd1, %fd232;
	sub.f64 	%fd115, %fd18, %fd114;
	fma.rn.f64 	%fd116, %fd2, %fd113, %fd115;
	mul.f64 	%fd26, %fd4, %fd116;
	fma.rn.f64 	%fd27, %fd26, 0d3FE0000000000000, %fd232;
	mul.f64 	%fd28, %fd4, %fd27;
	fma.rn.f64 	%fd29, %fd12, 0d3FE0000000000000, %fd231;
	{
	.reg .b32 %temp; 
	mov.b64 	{%temp, %r13}, %fd29;
	}
	abs.f64 	%fd30, %fd29;
	{ // callseq 2, 0
	.param .b64 param0;
	st.param.f64 	[param0], %fd30;
	.param .b64 retval0;
	call.uni (retval0), 
	__internal_accurate_pow, 
	(
	param0
	);
	ld.param.f64 	%fd117, [retval0];
	} // callseq 2
	setp.lt.s32 	%p24, %r13, 0;
	neg.f64 	%fd119, %fd117;
	selp.f64 	%fd120, %fd119, %fd117, %p20;
	selp.f64 	%fd121, %fd120, %fd117, %p24;
	setp.eq.f64 	%p25, %fd29, 0d0000000000000000;
	selp.b32 	%r53, %r13, 0, %p20;
	or.b32  	%r54, %r53, 2146435072;
	selp.b32 	%r55, %r54, %r53, %p19;
	mov.b32 	%r56, 0;
	mov.b64 	%fd122, {%r56, %r55};
	selp.f64 	%fd224, %fd122, %fd121, %p25;
	add.f64 	%fd123, %fd29, 0d4008000000000000;
	{
	.reg .b32 %temp; 
	mov.b64 	{%temp, %r57}, %fd123;
	}
	and.b32  	%r58, %r57, 2146435072;
	setp.ne.s32 	%p26, %r58, 2146435072;
	@%p26 bra 	$L__BB0_18;
	setp.num.f64 	%p27, %fd29, %fd29;
	@%p27 bra 	$L__BB0_16;
	mov.f64 	%fd124, 0d4008000000000000;
	add.rn.f64 	%fd224, %fd29, %fd124;
	bra.uni 	$L__BB0_18;
$L__BB0_16:
	setp.neu.f64 	%p28, %fd30, 0d7FF0000000000000;
	@%p28 bra 	$L__BB0_18;
	setp.lt.s32 	%p29, %r13, 0;
	selp.b32 	%r59, %r6, %r3, %p1;
	selp.b32 	%r60, %r59, %r3, %p29;
	mov.b32 	%r61, 0;
	mov.b64 	%fd224, {%r61, %r60};
$L__BB0_18:
	setp.eq.f64 	%p30, %fd29, 0d3FF0000000000000;
	selp.f64 	%fd125, 0d3FF0000000000000, %fd224, %p30;
	sub.f64 	%fd126, %fd29, %fd125;
	mul.f64 	%fd127, %fd1, %fd27;
	sub.f64 	%fd35, %fd126, %fd127;
	fma.rn.f64 	%fd128, %fd4, 0d3FE0000000000000, %fd233;
	mul.f64 	%fd36, %fd3, %fd128;
	abs.f64 	%fd37, %fd36;
	setp.neu.f64 	%p31, %fd37, 0d7FF0000000000000;
	@%p31 bra 	$L__BB0_20;
	mov.f64 	%fd134, 0d0000000000000000;
	mul.rn.f64 	%fd226, %fd36, %fd134;
	mov.b32 	%r96, 1;
	bra.uni 	$L__BB0_23;
$L__BB0_20:
	mul.f64 	%fd129, %fd36, 0d3FE45F306DC9C883;
	cvt.rni.s32.f64 	%r95, %fd129;
	cvt.rn.f64.s32 	%fd130, %r95;
	fma.rn.f64 	%fd131, %fd130, 0dBFF921FB54442D18, %fd36;
	fma.rn.f64 	%fd132, %fd130, 0dBC91A62633145C00, %fd131;
	fma.rn.f64 	%fd226, %fd130, 0dB97B839A252049C0, %fd132;
	setp.ltu.f64 	%p32, %fd37, 0d41E0000000000000;
	@%p32 bra 	$L__BB0_22;
	{ // callseq 3, 0
	.param .b64 param0;
	st.param.f64 	[param0], %fd36;
	.param .align 16 .b8 retval0[16];
	call.uni (retval0), 
	__internal_trig_reduction_slowpathd, 
	(
	param0
	);
	ld.param.f64 	%fd226, [retval0];
	ld.param.b32 	%r95, [retval0+8];
	} // callseq 3
$L__BB0_22:
	add.s32 	%r96, %r95, 1;
$L__BB0_23:
	setp.lt.s32 	%p33, %r1, 0;
	setp.eq.s32 	%p34, %r2, 1073741824;
	shl.b32 	%r64, %r96, 6;
	cvt.u64.u32 	%rd35, %r64;
	and.b64  	%rd36, %rd35, 64;
	add.s64 	%rd38, %rd33, %rd36;
	mul.rn.f64 	%fd135, %fd226, %fd226;
	and.b32  	%r65, %r96, 1;
	setp.eq.b32 	%p36, %r65, 1;
	selp.f64 	%fd136, 0dBDA8FF8320FD8164, 0d3DE5DB65F9785EBA, %p36;
	ld.global.nc.v2.f64 	{%fd137, %fd138}, [%rd38];
	fma.rn.f64 	%fd139, %fd136, %fd135, %fd137;
	fma.rn.f64 	%fd140, %fd139, %fd135, %fd138;
	ld.global.nc.v2.f64 	{%fd141, %fd142}, [%rd38+16];
	fma.rn.f64 	%fd143, %fd140, %fd135, %fd141;
	fma.rn.f64 	%fd144, %fd143, %fd135, %fd142;
	ld.global.nc.v2.f64 	{%fd145, %fd146}, [%rd38+32];
	fma.rn.f64 	%fd147, %fd144, %fd135, %fd145;
	fma.rn.f64 	%fd148, %fd147, %fd135, %fd146;
	fma.rn.f64 	%fd149, %fd148, %fd226, %fd226;
	fma.rn.f64 	%fd150, %fd148, %fd135, 0d3FF0000000000000;
	selp.f64 	%fd151, %fd150, %fd149, %p36;
	and.b32  	%r66, %r96, 2;
	setp.eq.s32 	%p37, %r66, 0;
	mov.f64 	%fd152, 0d0000000000000000;
	sub.f64 	%fd153, %fd152, %fd151;
	selp.f64 	%fd154, %fd151, %fd153, %p37;
	mul.f64 	%fd43, %fd2, %fd154;
	add.f64 	%fd155, %fd35, %fd43;
	mul.f64 	%fd44, %fd4, %fd155;
	fma.rn.f64 	%fd45, %fd44, 0d3FE0000000000000, %fd232;
	fma.rn.f64 	%fd46, %fd28, 0d3FE0000000000000, %fd231;
	{
	.reg .b32 %temp; 
	mov.b64 	{%temp, %r19}, %fd46;
	}
	abs.f64 	%fd47, %fd46;
	{ // callseq 4, 0
	.param .b64 param0;
	st.param.f64 	[param0], %fd47;
	.param .b64 retval0;
	call.uni (retval0), 
	__internal_accurate_pow, 
	(
	param0
	);
	ld.param.f64 	%fd156, [retval0];
	} // callseq 4
	setp.lt.s32 	%p38, %r19, 0;
	neg.f64 	%fd158, %fd156;
	selp.f64 	%fd159, %fd158, %fd156, %p34;
	selp.f64 	%fd160, %fd159, %fd156, %p38;
	setp.eq.f64 	%p39, %fd46, 0d0000000000000000;
	selp.b32 	%r67, %r19, 0, %p34;
	or.b32  	%r68, %r67, 2146435072;
	selp.b32 	%r69, %r68, %r67, %p33;
	mov.b32 	%r70, 0;
	mov.b64 	%fd161, {%r70, %r69};
	selp.f64 	%fd227, %fd161, %fd160, %p39;
	add.f64 	%fd162, %fd46, 0d4008000000000000;
	{
	.reg .b32 %temp; 
	mov.b64 	{%temp, %r71}, %fd162;
	}
	and.b32  	%r72, %r71, 2146435072;
	setp.ne.s32 	%p40, %r72, 2146435072;
	@%p40 bra 	$L__BB0_28;
	setp.num.f64 	%p41, %fd46, %fd46;
	@%p41 bra 	$L__BB0_26;
	mov.f64 	%fd163, 0d4008000000000000;
	add.rn.f64 	%fd227, %fd46, %fd163;
	bra.uni 	$L__BB0_28;
$L__BB0_26:
	setp.neu.f64 	%p42, %fd47, 0d7FF0000000000000;
	@%p42 bra 	$L__BB0_28;
	or.b32  	%r73, %r3, -2147483648;
	selp.b32 	%r74, %r73, %r3, %p1;
	selp.b32 	%r75, %r74, %r3, %p38;
	mov.b32 	%r76, 0;
	mov.b64 	%fd227, {%r76, %r75};
$L__BB0_28:
	setp.eq.f64 	%p47, %fd46, 0d3FF0000000000000;
	selp.f64 	%fd164, 0d3FF0000000000000, %fd227, %p47;
	sub.f64 	%fd165, %fd46, %fd164;
	mul.f64 	%fd166, %fd1, %fd45;
	sub.f64 	%fd167, %fd165, %fd166;
	add.f64 	%fd168, %fd43, %fd167;
	mul.f64 	%fd52, %fd4, %fd168;
	add.f64 	%fd53, %fd232, %fd52;
	fma.rn.f64 	%fd54, %fd4, %fd45, %fd231;
	{
	.reg .b32 %temp; 
	mov.b64 	{%temp, %r20}, %fd54;
	}
	abs.f64 	%fd55, %fd54;
	{ // callseq 5, 0
	.param .b64 param0;
	st.param.f64 	[param0], %fd55;
	.param .b64 retval0;
	call.uni (retval0), 
	__internal_accurate_pow, 
	(
	param0
	);
	ld.param.f64 	%fd169, [retval0];
	} // callseq 5
	setp.lt.s32 	%p48, %r20, 0;
	neg.f64 	%fd171, %fd169;
	selp.f64 	%fd172, %fd171, %fd169, %p34;
	selp.f64 	%fd173, %fd172, %fd169, %p48;
	setp.eq.f64 	%p49, %fd54, 0d0000000000000000;
	selp.b32 	%r77, %r20, 0, %p34;
	or.b32  	%r78, %r77, 2146435072;
	selp.b32 	%r79, %r78, %r77, %p33;
	mov.b32 	%r80, 0;
	mov.b64 	%fd174, {%r80, %r79};
	selp.f64 	%fd228, %fd174, %fd173, %p49;
	add.f64 	%fd175, %fd54, 0d4008000000000000;
	{
	.reg .b32 %temp; 
	mov.b64 	{%temp, %r81}, %fd175;
	}
	and.b32  	%r82, %r81, 2146435072;
	setp.ne.s32 	%p50, %r82, 2146435072;
	@%p50 bra 	$L__BB0_33;
	setp.num.f64 	%p51, %fd54, %fd54;
	@%p51 bra 	$L__BB0_31;
	mov.f64 	%fd176, 0d4008000000000000;
	add.rn.f64 	%fd228, %fd54, %fd176;
	bra.uni 	$L__BB0_33;
$L__BB0_31:
	setp.neu.f64 	%p52, %fd55, 0d7FF0000000000000;
	@%p52 bra 	$L__BB0_33;
	or.b32  	%r83, %r3, -2147483648;
	selp.b32 	%r84, %r83, %r3, %p1;
	selp.b32 	%r85, %r84, %r3, %p48;
	mov.b32 	%r86, 0;
	mov.b64 	%fd228, {%r86, %r85};
$L__BB0_33:
	setp.eq.f64 	%p54, %fd54, 0d3FF0000000000000;
	selp.f64 	%fd177, 0d3FF0000000000000, %fd228, %p54;
	sub.f64 	%fd178, %fd54, %fd177;
	mul.f64 	%fd179, %fd1, %fd53;
	sub.f64 	%fd60, %fd178, %fd179;
	add.f64 	%fd180, %fd4, %fd233;
	mul.f64 	%fd61, %fd3, %fd180;
	abs.f64 	%fd62, %fd61;
	setp.neu.f64 	%p55, %fd62, 0d7FF0000000000000;
	@%p55 bra 	$L__BB0_35;
	mov.f64 	%fd186, 0d0000000000000000;
	mul.rn.f64 	%fd230, %fd61, %fd186;
	mov.b32 	%r98, 1;
	bra.uni 	$L__BB0_38;
$L__BB0_35:
	mul.f64 	%fd181, %fd61, 0d3FE45F306DC9C883;
	cvt.rni.s32.f64 	%r97, %fd181;
	cvt.rn.f64.s32 	%fd182, %r97;
	fma.rn.f64 	%fd183, %fd182, 0dBFF921FB54442D18, %fd61;
	fma.rn.f64 	%fd184, %fd182, 0dBC91A62633145C00, %fd183;
	fma.rn.f64 	%fd230, %fd182, 0dB97B839A252049C0, %fd184;
	setp.ltu.f64 	%p56, %fd62, 0d41E0000000000000;
	@%p56 bra 	$L__BB0_37;
	{ // callseq 6, 0
	.param .b64 param0;
	st.param.f64 	[param0], %fd61;
	.param .align 16 .b8 retval0[16];
	call.uni (retval0), 
	__internal_trig_reduction_slowpathd, 
	(
	param0
	);
	ld.param.f64 	%fd230, [retval0];
	ld.param.b32 	%r97, [retval0+8];
	} // callseq 6
$L__BB0_37:
	add.s32 	%r98, %r97, 1;
$L__BB0_38:
	shl.b32 	%r89, %r98, 6;
	cvt.u64.u32 	%rd39, %r89;
	and.b64  	%rd40, %rd39, 64;
	add.s64 	%rd42, %rd33, %rd40;
	mul.rn.f64 	%fd187, %fd230, %fd230;
	and.b32  	%r90, %r98, 1;
	setp.eq.b32 	%p57, %r90, 1;
	selp.f64 	%fd188, 0dBDA8FF8320FD8164, 0d3DE5DB65F9785EBA, %p57;
	ld.global.nc.v2.f64 	{%fd189, %fd190}, [%rd42];
	fma.rn.f64 	%fd191, %fd188, %fd187, %fd189;
	fma.rn.f64 	%fd192, %fd191, %fd187, %fd190;
	ld.global.nc.v2.f64 	{%fd193, %fd194}, [%rd42+16];
	fma.rn.f64 	%fd195, %fd192, %fd187, %fd193;
	fma.rn.f64 	%fd196, %fd195, %fd187, %fd194;
	ld.global.nc.v2.f64 	{%fd197, %fd198}, [%rd42+32];
	fma.rn.f64 	%fd199, %fd196, %fd187, %fd197;
	fma.rn.f64 	%fd200, %fd199, %fd187, %fd198;
	fma.rn.f64 	%fd201, %fd200, %fd230, %fd230;
	fma.rn.f64 	%fd202, %fd200, %fd187, 0d3FF0000000000000;
	selp.f64 	%fd203, %fd202, %fd201, %p57;
	and.b32  	%r91, %r98, 2;
	setp.eq.s32 	%p58, %r91, 0;
	mov.f64 	%fd204, 0d0000000000000000;
	sub.f64 	%fd205, %fd204, %fd203;
	selp.f64 	%fd206, %fd203, %fd205, %p58;
	fma.rn.f64 	%fd207, %fd2, %fd206, %fd60;
	add.f64 	%fd208, %fd28, %fd28;
	fma.rn.f64 	%fd209, %fd4, %fd232, %fd208;
	fma.rn.f64 	%fd210, %fd44, 0d3FE0000000000000, %fd232;
	mul.f64 	%fd211, %fd4, %fd210;
	fma.rn.f64 	%fd212, %fd211, 0d4000000000000000, %fd209;
	add.f64 	%fd213, %fd232, %fd52;
	fma.rn.f64 	%fd214, %fd4, %fd213, %fd212;
	fma.rn.f64 	%fd231, %fd214, 0d3FC5555555555555, %fd231;
	fma.rn.f64 	%fd215, %fd44, 0d4000000000000000, %fd26;
	fma.rn.f64 	%fd216, %fd52, 0d4000000000000000, %fd215;
	fma.rn.f64 	%fd217, %fd4, %fd207, %fd216;
	fma.rn.f64 	%fd232, %fd217, 0d3FC5555555555555, %fd232;
	add.f64 	%fd233, %fd8, %fd233;
	add.s32 	%r92, %r92, 1;
	setp.ne.s32 	%p59, %r92, 0;
	@%p59 bra 	$L__BB0_3;
$L__BB0_39:
	ld.param.u64 	%rd52, [_Z27processDuffingTimeEvolutionPdS_S_PKdS1_S1_S1_S1_S1_S1_jj_param_2];
	ld.param.u64 	%rd51, [_Z27processDuffingTimeEvolutionPdS_S_PKdS1_S1_S1_S1_S1_S1_jj_param_1];
	ld.param.u64 	%rd50, [_Z27processDuffingTimeEvolutionPdS_S_PKdS1_S1_S1_S1_S1_S1_jj_param_0];
	cvta.to.global.u64 	%rd43, %rd50;
	shl.b64 	%rd44, %rd1, 3;
	add.s64 	%rd45, %rd43, %rd44;
	st.global.f64 	[%rd45], %fd231;
	cvta.to.global.u64 	%rd46, %rd51;
	add.s64 	%rd47, %rd46, %rd44;
	st.global.f64 	[%rd47], %fd232;
	cvta.to.global.u64 	%rd48, %rd52;
	add.s64 	%rd49, %rd48, %rd44;
	st.global.f64 	[%rd49], %fd233;
$L__BB0_40:
	ret;

}
.func  (.param .align 16 .b8 func_retval0[16]) __internal_trig_reduction_slowpathd(
	.param .b64 __internal_trig_reduction_slowpathd_param_0
)
{
	.local .align 8 .b8 	__local_depot1[40];
	.reg .b64 	%SP;
	.reg .b64 	%SPL;
	.reg .pred 	%p<10>;
	.reg .b32 	%r<47>;
	.reg .b64 	%rd<74>;
	.reg .b64 	%fd<5>;

	mov.u64 	%SPL, __local_depot1;
	ld.param.f64 	%fd4, [__internal_trig_reduction_slowpathd_param_0];
	add.u64 	%rd1, %SPL, 0;
	{
	.reg .b32 %temp; 
	mov.b64 	{%temp, %r1}, %fd4;
	}
	shr.u32 	%r2, %r1, 20;
	and.b32  	%r3, %r2, 2047;
	setp.eq.s32 	%p1, %r3, 2047;
	mov.b32 	%r46, 0;
	@%p1 bra 	$L__BB1_9;
	add.s32 	%r20, %r3, -1024;
	mov.b64 	%rd20, %fd4;
	shl.b64 	%rd2, %rd20, 11;
	shr.u32 	%r4, %r20, 6;
	sub.s32 	%r45, 15, %r4;
	sub.s32 	%r21, 19, %r4;
	setp.lt.u32 	%p2, %r20, 128;
	selp.b32 	%r6, 18, %r21, %p2;
	setp.ge.s32 	%p3, %r45, %r6;
	mov.b64 	%rd70, 0;
	@%p3 bra 	$L__BB1_4;
	add.s32 	%r23, %r6, %r4;
	neg.s32 	%r43, %r23;
	or.b64  	%rd3, %rd2, -9223372036854775808;
	mov.b64 	%rd70, 0;
	mov.b32 	%r42, 0;
	mov.u64 	%rd25, __cudart_i2opi_d;
	mov.u32 	%r44, %r45;
$L__BB1_3:
	.pragma "nounroll";
	mul.wide.s32 	%rd22, %r42, 8;
	add.s64 	%rd23, %rd1, %rd22;
	mul.wide.s32 	%rd24, %r44, 8;
	add.s64 	%rd26, %rd25, %rd24;
	ld.global.nc.u64 	%rd27, [%rd26];
	{
	.reg .u32 %r0, %r1, %r2, %r3, %alo, %ahi, %blo, %bhi, %clo, %chi;
	mov.b64 	{%alo,%ahi}, %rd27;
	mov.b64 	{%blo,%bhi}, %rd3;
	mov.b64 	{%clo,%chi}, %rd70;
	mad.lo.cc.u32 	%r0, %alo, %blo, %clo;
	madc.hi.cc.u32 	%r1, %alo, %blo, %chi;
	madc.hi.u32 	%r2, %alo, %bhi, 0;
	mad.lo.cc.u32 	%r1, %alo, %bhi, %r1;
	madc.hi.cc.u32 	%r2, %ahi, %blo, %r2;
	madc.hi.u32 	%r3, %ahi, %bhi, 0;
	mad.lo.cc.u32 	%r1, %ahi, %blo, %r1;
	madc.lo.cc.u32 	%r2, %ahi, %bhi, %r2;
	addc.u32 	%r3, %r3, 0;
	mov.b64 	%rd28, {%r0,%r1};
	mov.b64 	%rd70, {%r2,%r3};
	}
	st.local.u64 	[%rd23], %rd28;
	add.s32 	%r44, %r44, 1;
	add.s32 	%r43, %r43, 1;
	add.s32 	%r42, %r42, 1;
	setp.ne.s32 	%p4, %r43, -15;
	mov.u32 	%r45, %r6;
	@%p4 bra 	$L__BB1_3;
$L__BB1_4:
	cvt.s64.s32 	%rd29, %r45;
	cvt.u64.u32 	%rd30, %r4;
	add.s64 	%rd31, %rd30, %rd29;
	shl.b64 	%rd32, %rd31, 3;
	add.s64 	%rd33, %rd1, %rd32;
	st.local.u64 	[%rd33+-120], %rd70;
	and.b32  	%r15, %r2, 63;
	ld.local.u64 	%rd72, [%rd1+16];
	ld.local.u64 	%rd71, [%rd1+24];
	setp.eq.s32 	%p5, %r15, 0;
	@%p5 bra 	$L__BB1_6;
	shl.b64 	%rd34, %rd71, %r15;
	shr.u64 	%rd35, %rd72, 1;
	xor.b32  	%r24, %r15, 63;
	shr.u64 	%rd36, %rd35, %r24;
	or.b64  	%rd71, %rd34, %rd36;
	ld.local.u64 	%rd37, [%rd1+8];
	shl.b64 	%rd38, %rd72, %r15;
	shr.u64 	%rd39, %rd37, 1;
	shr.u64 	%rd40, %rd39, %r24;
	or.b64  	%rd72, %rd38, %rd40;
$L__BB1_6:
	and.b32  	%r25, %r1, -2147483648;
	shr.u64 	%rd41, %rd71, 62;
	cvt.u32.u64 	%r26, %rd41;
	mov.b64 	{%r27, %r28}, %rd71;
	mov.b64 	{%r29, %r30}, %rd72;
	shf.l.wrap.b32 	%r31, %r30, %r27, 2;
	shf.l.wrap.b32 	%r32, %r27, %r28, 2;
	mov.b64 	%rd42, {%r31, %r32};
	shl.b64 	%rd43, %rd72, 2;
	shr.u64 	%rd44, %rd42, 63;
	cvt.u32.u64 	%r33, %rd44;
	add.s32 	%r34, %r33, %r26;
	setp.eq.s32 	%p6, %r25, 0;
	neg.s32 	%r35, %r34;
	selp.b32 	%r46, %r34, %r35, %p6;
	setp.gt.s64 	%p7, %rd42, -1;
	mov.b64 	%rd45, 0;
	{
	.reg .u32 %r0, %r1, %r2, %r3, %a0, %a1, %a2, %a3, %b0, %b1, %b2, %b3;
	mov.b64 	{%a0,%a1}, %rd45;
	mov.b64 	{%a2,%a3}, %rd45;
	mov.b64 	{%b0,%b1}, %rd43;
	mov.b64 	{%b2,%b3}, %rd42;
	sub.cc.u32 	%r0, %a0, %b0;
	subc.cc.u32 	%r1, %a1, %b1;
	subc.cc.u32 	%r2, %a2, %b2;
	subc.u32 	%r3, %a3, %b3;
	mov.b64 	%rd46, {%r0,%r1};
	mov.b64 	%rd47, {%r2,%r3};
	}
	xor.b32  	%r36, %r25, -2147483648;
	selp.b64 	%rd73, %rd42, %rd47, %p7;
	selp.b64 	%rd14, %rd43, %rd46, %p7;
	selp.b32 	%r17, %r25, %r36, %p7;
	clz.b64 	%r37, %rd73;
	cvt.u64.u32 	%rd15, %r37;
	setp.eq.s32 	%p8, %r37, 0;
	@%p8 bra 	$L__BB1_8;
	cvt.u32.u64 	%r38, %rd15;
	and.b32  	%r39, %r38, 63;
	shl.b64 	%rd48, %rd73, %r39;
	shr.u64 	%rd49, %rd14, 1;
	not.b32 	%r40, %r38;
	and.b32  	%r41, %r40, 63;
	shr.u64 	%rd50, %rd49, %r41;
	or.b64  	%rd73, %rd48, %rd50;
$L__BB1_8:
	mov.b64 	%rd51, -3958705157555305931;
	{
	.reg .u32 %r0, %r1, %r2, %r3, %alo, %ahi, %blo, %bhi;
	mov.b64 	{%alo,%ahi}, %rd73;
	mov.b64 	{%blo,%bhi}, %rd51;
	mul.lo.u32 	%r0, %alo, %blo;
	mul.hi.u32 	%r1, %alo, %blo;
	mad.lo.cc.u32 	%r1, %alo, %bhi, %r1;
	madc.hi.u32 	%r2, %alo, %bhi, 0;
	mad.lo.cc.u32 	%r1, %ahi, %blo, %r1;
	madc.hi.cc.u32 	%r2, %ahi, %blo, %r2;
	madc.hi.u32 	%r3, %ahi, %bhi, 0;
	mad.lo.cc.u32 	%r2, %ahi, %bhi, %r2;
	addc.u32 	%r3, %r3, 0;
	mov.b64 	%rd52, {%r0,%r1};
	mov.b64 	%rd53, {%r2,%r3};
	}
	setp.gt.s64 	%p9, %rd53, 0;
	{
	.reg .u32 %r0, %r1, %r2, %r3, %a0, %a1, %a2, %a3, %b0, %b1, %b2, %b3;
	mov.b64 	{%a0,%a1}, %rd52;
	mov.b64 	{%a2,%a3}, %rd53;
	mov.b64 	{%b0,%b1}, %rd52;
	mov.b64 	{%b2,%b3}, %rd53;
	add.cc.u32 	%r0, %a0, %b0;
	addc.cc.u32 	%r1, %a1, %b1;
	addc.cc.u32 	%r2, %a2, %b2;
	addc.u32 	%r3, %a3, %b3;
	mov.b64 	%rd54, {%r0,%r1};
	mov.b64 	%rd55, {%r2,%r3};
	}
	selp.b64 	%rd56, %rd55, %rd53, %p9;
	selp.s64 	%rd57, -1, 0, %p9;
	sub.s64 	%rd58, %rd57, %rd15;
	cvt.u64.u32 	%rd59, %r17;
	shl.b64 	%rd60, %rd59, 32;
	add.s64 	%rd61, %rd56, 1;
	shr.u64 	%rd62, %rd61, 10;
	add.s64 	%rd63, %rd62, 1;
	shr.u64 	%rd64, %rd63, 1;
	shl.b64 	%rd65, %rd58, 52;
	add.s64 	%rd66, %rd65, %rd64;
	add.s64 	%rd67, %rd66, 4602678819172646912;
	or.b64  	%rd68, %rd67, %rd60;
	mov.b64 	%fd4, %rd68;
$L__BB1_9:
	st.param.f64 	[func_retval0], %fd4;
	st.param.b32 	[func_retval0+8], %r46;
	ret;

}
.func  (.param .b64 func_retval0) __internal_accurate_pow(
	.param .b64 __internal_accurate_pow_param_0
)
{
	.reg .pred 	%p<8>;
	.reg .b32 	%r<49>;
	.reg .b32 	%f<3>;
	.reg .b64 	%fd<109>;

	ld.param.f64 	%fd10, [__internal_accurate_pow_param_0];
	{
	.reg .b32 %temp; 
	mov.b64 	{%temp, %r46}, %fd10;
	}
	{
	.reg .b32 %temp; 
	mov.b64 	{%r45, %temp}, %fd10;
	}
	shr.u32 	%r47, %r46, 20;
	setp.gt.u32 	%p1, %r46, 1048575;
	@%p1 bra 	$L__BB2_2;
	mul.f64 	%fd11, %fd10, 0d4350000000000000;
	{
	.reg .b32 %temp; 
	mov.b64 	{%temp, %r46}, %fd11;
	}
	{
	.reg .b32 %temp; 
	mov.b64 	{%r45, %temp}, %fd11;
	}
	shr.u32 	%r16, %r46, 20;
	add.s32 	%r47, %r16, -54;
$L__BB2_2:
	add.s32 	%r48, %r47, -1023;
	and.b32  	%r17, %r46, -2146435073;
	or.b32  	%r18, %r17, 1072693248;
	mov.b64 	%fd107, {%r45, %r18};
	setp.lt.u32 	%p2, %r18, 1073127583;
	@%p2 bra 	$L__BB2_4;
	{
	.reg .b32 %temp; 
	mov.b64 	{%r19, %temp}, %fd107;
	}
	{
	.reg .b32 %temp; 
	mov.b64 	{%temp, %r20}, %fd107;
	}
	add.s32 	%r21, %r20, -1048576;
	mov.b64 	%fd107, {%r19, %r21};
	add.s32 	%r48, %r47, -1022;
$L__BB2_4:
	add.f64 	%fd12, %fd107, 0dBFF0000000000000;
	add.f64 	%fd13, %fd107, 0d3FF0000000000000;
	rcp.approx.ftz.f64 	%fd14, %fd13;
	neg.f64 	%fd15, %fd13;
	fma.rn.f64 	%fd16, %fd15, %fd14, 0d3FF0000000000000;
	fma.rn.f64 	%fd17, %fd16, %fd16, %fd16;
	fma.rn.f64 	%fd18, %fd17, %fd14, %fd14;
	mul.f64 	%fd19, %fd12, %fd18;
	fma.rn.f64 	%fd20, %fd12, %fd18, %fd19;
	mul.f64 	%fd21, %fd20, %fd20;
	fma.rn.f64 	%fd22, %fd21, 0d3EB0F5FF7D2CAFE2, 0d3ED0F5D241AD3B5A;
	fma.rn.f64 	%fd23, %fd22, %fd21, 0d3EF3B20A75488A3F;
	fma.rn.f64 	%fd24, %fd23, %fd21, 0d3F1745CDE4FAECD5;
	fma.rn.f64 	%fd25, %fd24, %fd21, 0d3F3C71C7258A578B;
	fma.rn.f64 	%fd26, %fd25, %fd21, 0d3F6249249242B910;
	fma.rn.f64 	%fd27, %fd26, %fd21, 0d3F89999999999DFB;
	sub.f64 	%fd28, %fd12, %fd20;
	add.f64 	%fd29, %fd28, %fd28;
	neg.f64 	%fd30, %fd20;
	fma.rn.f64 	%fd31, %fd30, %fd12, %fd29;
	mul.f64 	%fd32, %fd18, %fd31;
	fma.rn.f64 	%fd33, %fd21, %fd27, 0d3FB5555555555555;
	mov.f64 	%fd34, 0d3FB5555555555555;
	sub.f64 	%fd35, %fd34, %fd33;
	fma.rn.f64 	%fd36, %fd21, %fd27, %fd35;
	add.f64 	%fd37, %fd36, 0dBC46A4CB00B9E7B0;
	add.f64 	%fd38, %fd33, %fd37;
	sub.f64 	%fd39, %fd33, %fd38;
	add.f64 	%fd40, %fd37, %fd39;
	mul.rn.f64 	%fd41, %fd20, %fd20;
	neg.f64 	%fd42, %fd41;
	fma.rn.f64 	%fd43, %fd20, %fd20, %fd42;
	{
	.reg .b32 %temp; 
	mov.b64 	{%r22, %temp}, %fd32;
	}
	{
	.reg .b32 %temp; 
	mov.b64 	{%temp, %r23}, %fd32;
	}
	add.s32 	%r24, %r23, 1048576;
	mov.b64 	%fd44, {%r22, %r24};
	fma.rn.f64 	%fd45, %fd20, %fd44, %fd43;
	mul.rn.f64 	%fd46, %fd41, %fd20;
	neg.f64 	%fd47, %fd46;
	fma.rn.f64 	%fd48, %fd41, %fd20, %fd47;
	fma.rn.f64 	%fd49, %fd41, %fd32, %fd48;
	fma.rn.f64 	%fd50, %fd45, %fd20, %fd49;
	mul.rn.f64 	%fd51, %fd38, %fd46;
	neg.f64 	%fd52, %fd51;
	fma.rn.f64 	%fd53, %fd38, %fd46, %fd52;
	fma.rn.f64 	%fd54, %fd38, %fd50, %fd53;
	fma.rn.f64 	%fd55, %fd40, %fd46, %fd54;
	add.f64 	%fd56, %fd51, %fd55;
	sub.f64 	%fd57, %fd51, %fd56;
	add.f64 	%fd58, %fd55, %fd57;
	add.f64 	%fd59, %fd20, %fd56;
	sub.f64 	%fd60, %fd20, %fd59;
	add.f64 	%fd61, %fd56, %fd60;
	add.f64 	%fd62, %fd58, %fd61;
	add.f64 	%fd63, %fd32, %fd62;
	add.f64 	%fd64, %fd59, %fd63;
	sub.f64 	%fd65, %fd59, %fd64;
	add.f64 	%fd66, %fd63, %fd65;
	xor.b32  	%r25, %r48, -2147483648;
	mov.b32 	%r26, 1127219200;
	mov.b64 	%fd67, {%r25, %r26};
	mov.b32 	%r27, -2147483648;
	mov.b64 	%fd68, {%r27, %r26};
	sub.f64 	%fd69, %fd67, %fd68;
	fma.rn.f64 	%fd70, %fd69, 0d3FE62E42FEFA39EF, %fd64;
	fma.rn.f64 	%fd71, %fd69, 0dBFE62E42FEFA39EF, %fd70;
	sub.f64 	%fd72, %fd71, %fd64;
	sub.f64 	%fd73, %fd66, %fd72;
	fma.rn.f64 	%fd74, %fd69, 0d3C7ABC9E3B39803F, %fd73;
	add.f64 	%fd75, %fd70, %fd74;
	sub.f64 	%fd76, %fd70, %fd75;
	add.f64 	%fd77, %fd74, %fd76;
	mov.f64 	%fd78, 0d4008000000000000;
	{
	.reg .b32 %temp; 
	mov.b64 	{%temp, %r28}, %fd78;
	}
	{
	.reg .b32 %temp; 
	mov.b64 	{%r29, %temp}, %fd78;
	}
	shl.b32 	%r30, %r28, 1;
	setp.gt.u32 	%p3, %r30, -33554433;
	and.b32  	%r31, %r28, -15728641;
	selp.b32 	%r32, %r31, %r28, %p3;
	mov.b64 	%fd79, {%r29, %r32};
	mul.rn.f64 	%fd80, %fd75, %fd79;
	neg.f64 	%fd81, %fd80;
	fma.rn.f64 	%fd82, %fd75, %fd79, %fd81;
	fma.rn.f64 	%fd83, %fd77, %fd79, %fd82;
	add.f64 	%fd4, %fd80, %fd83;
	sub.f64 	%fd84, %fd80, %fd4;
	add.f64 	%fd5, %fd83, %fd84;
	fma.rn.f64 	%fd85, %fd4, 0d3FF71547652B82FE, 0d4338000000000000;
	{
	.reg .b32 %temp; 
	mov.b64 	{%r13, %temp}, %fd85;
	}
	mov.f64 	%fd86, 0dC338000000000000;
	add.rn.f64 	%fd87, %fd85, %fd86;
	fma.rn.f64 	%fd88, %fd87, 0dBFE62E42FEFA39EF, %fd4;
	fma.rn.f64 	%fd89, %fd87, 0dBC7ABC9E3B39803F, %fd88;
	fma.rn.f64 	%fd90, %fd89, 0d3E5ADE1569CE2BDF, 0d3E928AF3FCA213EA;
	fma.rn.f64 	%fd91, %fd90, %fd89, 0d3EC71DEE62401315;
	fma.rn.f64 	%fd92, %fd91, %fd89, 0d3EFA01997C89EB71;
	fma.rn.f64 	%fd93, %fd92, %fd89, 0d3F2A01A014761F65;
	fma.rn.f64 	%fd94, %fd93, %fd89, 0d3F56C16C1852B7AF;
	fma.rn.f64 	%fd95, %fd94, %fd89, 0d3F81111111122322;
	fma.rn.f64 	%fd96, %fd95, %fd89, 0d3FA55555555502A1;
	fma.rn.f64 	%fd97, %fd96, %fd89, 0d3FC5555555555511;
	fma.rn.f64 	%fd98, %fd97, %fd89, 0d3FE000000000000B;
	fma.rn.f64 	%fd99, %fd98, %fd89, 0d3FF0000000000000;
	fma.rn.f64 	%fd100, %fd99, %fd89, 0d3FF0000000000000;
	{
	.reg .b32 %temp; 
	mov.b64 	{%r14, %temp}, %fd100;
	}
	{
	.reg .b32 %temp; 
	mov.b64 	{%temp, %r15}, %fd100;
	}
	shl.b32 	%r33, %r13, 20;
	add.s32 	%r34, %r33, %r15;
	mov.b64 	%fd108, {%r14, %r34};
	{
	.reg .b32 %temp; 
	mov.b64 	{%temp, %r35}, %fd4;
	}
	mov.b32 	%f2, %r35;
	abs.f32 	%f1, %f2;
	setp.lt.f32 	%p4, %f1, 0f4086232B;
	@%p4 bra 	$L__BB2_7;
	setp.lt.f64 	%p5, %fd4, 0d0000000000000000;
	add.f64 	%fd101, %fd4, 0d7FF0000000000000;
	selp.f64 	%fd108, 0d0000000000000000, %fd101, %p5;
	setp.geu.f32 	%p6, %f1, 0f40874800;
	@%p6 bra 	$L__BB2_7;
	shr.u32 	%r36, %r13, 31;
	add.s32 	%r37, %r13, %r36;
	shr.s32 	%r38, %r37, 1;
	shl.b32 	%r39, %r38, 20;
	add.s32 	%r40, %r15, %r39;
	mov.b64 	%fd102, {%r14, %r40};
	sub.s32 	%r41, %r13, %r38;
	shl.b32 	%r42, %r41, 20;
	add.s32 	%r43, %r42, 1072693248;
	mov.b32 	%r44, 0;
	mov.b64 	%fd103, {%r44, %r43};
	mul.f64 	%fd108, %fd103, %fd102;
$L__BB2_7:
	abs.f64 	%fd104, %fd108;
	setp.eq.f64 	%p7, %fd104, 0d7FF0000000000000;
	fma.rn.f64 	%fd105, %fd108, %fd5, %fd108;
	selp.f64 	%fd106, %fd108, %fd105, %p7;
	st.param.f64 	[func_retval0], %fd106;
	ret;

}


// ===== COMPILED SASS (sm_100) =====

	.target	sm_100

	.elftype	@"ET_EXEC"


//--------------------- .note.nv.tkinfo           --------------------------
	.section	.note.nv.tkinfo,"",@"SHT_NOTE"
	.sectionflags	@"SHF_NOTE_NV_TKINFO"
	.tkinfo
        /*0018*/ 	.word	0x00000002
        /*0030*/ 	.string	""
        /*0030*/ 	.string	"ptxas"
        /*0030*/ 	.string	"Cuda compilation tools, release 13.0, V13.0.88"
        /*0030*/ 	.string	"Build cuda_13.0.r13.0/compiler.36424714_0"
        /*0030*/ 	.string	"-arch sm_100 -m 64 "



//--------------------- .note.nv.cuinfo           --------------------------
	.section	.note.nv.cuinfo,"",@"SHT_NOTE"
	.sectionflags	@"SHF_NOTE_NV_CUINFO"
        /*0018*/ 	.short	0x0002
        /*001a*/ 	.short	0x0064
        /*001c*/ 	.short	0x0082
	.zero		2


//--------------------- .nv.info                  --------------------------
	.section	.nv.info,"",@"SHT_CUDA_INFO"
	.align	4


	//----- nvinfo : EIATTR_REGCOUNT
	.align		4
        /*0000*/ 	.byte	0x04, 0x2f
        /*0002*/ 	.short	(.L_3 - .L_2)
	.align		4
.L_2:
        /*0004*/ 	.word	index@(_Z27processDuffingTimeEvolutionPdS_S_PKdS1_S1_S1_S1_S1_S1_jj)
        /*0008*/ 	.word	0x00000036


	//----- nvinfo : EIATTR_FRAME_SIZE
	.align		4
.L_3:
        /*000c*/ 	.byte	0x04, 0x11
        /*000e*/ 	.short	(.L_5 - .L_4)
	.align		4
.L_4:
        /*0010*/ 	.word	index@($_Z27processDuffingTimeEvolutionPdS_S_PKdS1_S1_S1_S1_S1_S1_jj$__internal_trig_reduction_slowpathd)
        /*0014*/ 	.word	0x00000028


	//----- nvinfo : EIATTR_FRAME_SIZE
	.align		4
.L_5:
        /*0018*/ 	.byte	0x04, 0x11
        /*001a*/ 	.short	(.L_7 - .L_6)
	.align		4
.L_6:
        /*001c*/ 	.word	index@($_Z27processDuffingTimeEvolutionPdS_S_PKdS1_S1_S1_S1_S1_S1_jj$__internal_accurate_pow)
        /*0020*/ 	.word	0x00000028


	//----- nvinfo : EIATTR_FRAME_SIZE
	.align		4
.L_7:
        /*0024*/ 	.byte	0x04, 0x11
        /*0026*/ 	.short	(.L_9 - .L_8)
	.align		4
.L_8:
        /*0028*/ 	.word	index@(_Z27processDuffingTimeEvolutionPdS_S_PKdS1_S1_S1_S1_S1_S1_jj)
        /*002c*/ 	.word	0x00000028


	//----- nvinfo : EIATTR_MIN_STACK_SIZE
	.align		4
.L_9:
        /*0030*/ 	.byte	0x04, 0x12
        /*0032*/ 	.short	(.L_11 - .L_10)
	.align		4
.L_10:
        /*0034*/ 	.word	index@(_Z27processDuffingTimeEvolutionPdS_S_PKdS1_S1_S1_S1_S1_S1_jj)
        /*0038*/ 	.word	0x00000028
.L_11:


//--------------------- .nv.compat                --------------------------
	.section	.nv.compat,"",@"SHT_CUDA_COMPAT_INFO"
	.align	4
        /*0000*/ 	.byte	0x02, 0x09, 0x00, 0x00, 0x02, 0x02, 0x01, 0x00, 0x02, 0x05, 0x05, 0x00, 0x03, 0x07, 0x01, 0x01
        /*0010*/ 	.byte	0x02, 0x03, 0x00, 0x00, 0x02, 0x06, 0x01, 0x00, 0x04, 0x0b, 0x08, 0x00, 0x01, 0x00, 0x00, 0x00
        /*0020*/ 	.byte	0x00, 0x00, 0x00, 0x00


//--------------------- .nv.info._Z27processDuffingTimeEvolutionPdS_S_PKdS1_S1_S1_S1_S1_S1_jj --------------------------
	.section	.nv.info._Z27processDuffingTimeEvolutionPdS_S_PKdS1_S1_S1_S1_S1_S1_jj,"",@"SHT_CUDA_INFO"
	.sectionflags	@""
	.align	4


	//----- nvinfo : EIATTR_CUDA_API_VERSION
	.align		4
        /*0000*/ 	.byte	0x04, 0x37
        /*0002*/ 	.short	(.L_13 - .L_12)
.L_12:
        /*0004*/ 	.word	0x00000082


	//----- nvinfo : EIATTR_KPARAM_INFO
	.align		4
.L_13:
        /*0008*/ 	.byte	0x04, 0x17
        /*000a*/ 	.short	(.L_15 - .L_14)
.L_14:
        /*000c*/ 	.word	0x00000000
        /*0010*/ 	.short	0x000b
        /*0012*/ 	.short	0x0054
        /*0014*/ 	.byte	0x00, 0xf0, 0x11, 0x00


	//----- nvinfo : EIATTR_KPARAM_INFO
	.align		4
.L_15:
        /*0018*/ 	.byte	0x04, 0x17
        /*001a*/ 	.short	(.L_17 - .L_16)
.L_16:
        /*001c*/ 	.word	0x00000000
        /*0020*/ 	.short	0x000a
        /*0022*/ 	.short	0x0050
        /*0024*/ 	.byte	0x00, 0xf0, 0x11, 0x00


	//----- nvinfo : EIATTR_KPARAM_INFO
	.align		4
.L_17:
        /*0028*/ 	.byte	0x04, 0x17
        /*002a*/ 	.short	(.L_19 - .L_18)
.L_18:
        /*002c*/ 	.word	0x00000000
        /*0030*/ 	.short	0x0009
        /*0032*/ 	.short	0x0048
        /*0034*/ 	.byte	0x00, 0xf5, 0x21, 0x00


	//----- nvinfo : EIATTR_KPARAM_INFO
	.align		4
.L_19:
        /*0038*/ 	.byte	0x04, 0x17
        /*003a*/ 	.short	(.L_21 - .L_20)
.L_20:
        /*003c*/ 	.word	0x00000000
        /*0040*/ 	.short	0x0008
        /*0042*/ 	.short	0x0040
        /*0044*/ 	.byte	0x00, 0xf5, 0x21, 0x00


	//----- nvinfo : EIATTR_KPARAM_INFO
	.align		4
.L_21:
        /*0048*/ 	.byte	0x04, 0x17
        /*004a*/ 	.short	(.L_23 - .L_22)
.L_22:
        /*004c*/ 	.word	0x00000000
        /*0050*/ 	.short	0x0007
        /*0052*/ 	.short	0x0038
        /*0054*/ 	.byte	0x00, 0xf5, 0x21, 0x00


	//----- nvinfo : EIATTR_KPARAM_INFO
	.align		4
.L_23:
        /*0058*/ 	.byte	0x04, 0x17
        /*005a*/ 	.short	(.L_25 - .L_24)
.L_24:
        /*005c*/ 	.word	0x00000000
        /*0060*/ 	.short	0x0006
        /*0062*/ 	.short	0x0030
        /*0064*/ 	.byte	0x00, 0xf5, 0x21, 0x00


	//----- nvinfo : EIATTR_KPARAM_INFO
	.align		4
.L_25:
        /*0068*/ 	.byte	0x04, 0x17
        /*006a*/ 	.short	(.L_27 - .L_26)
.L_26:
        /*006c*/ 	.word	0x00000000
        /*0070*/ 	.short	0x0005
        /*0072*/ 	.short	0x0028
        /*0074*/ 	.byte	0x00, 0xf5, 0x21, 0x00


	//----- nvinfo : EIATTR_KPARAM_INFO
	.align		4
.L_27:
        /*0078*/ 	.byte	0x04, 0x17
        /*007a*/ 	.short	(.L_29 - .L_28)
.L_28:
        /*007c*/ 	.word	0x00000000
        /*0080*/ 	.short	0x0004
        /*0082*/ 	.short	0x0020
        /*0084*/ 	.byte	0x00, 0xf5, 0x21, 0x00


	//----- nvinfo : EIATTR_KPARAM_INFO
	.align		4
.L_29:
        /*0088*/ 	.byte	0x04, 0x17
        /*008a*/ 	.short	(.L_31 - .L_30)
.L_30:
        /*008c*/ 	.word	0x00000000
        /*0090*/ 	.short	0x0003
        /*0092*/ 	.short	0x0018
        /*0094*/ 	.byte	0x00, 0xf5, 0x21, 0x00


	//----- nvinfo : EIATTR_KPARAM_INFO
	.align		4
.L_31:
        /*0098*/ 	.byte	0x04, 0x17
        /*009a*/ 	.short	(.L_33 - .L_32)
.L_32:
        /*009c*/ 	.word	0x00000000
        /*00a0*/ 	.short	0x0002
        /*00a2*/ 	.short	0x0010
        /*00a4*/ 	.byte	0x00, 0xf5, 0x21, 0x00


	//----- nvinfo : EIATTR_KPARAM_INFO
	.align		4
.L_33:
        /*00a8*/ 	.byte	0x04, 0x17
        /*00aa*/ 	.short	(.L_35 - .L_34)
.L_34:
        /*00ac*/ 	.word	0x00000000
        /*00b0*/ 	.short	0x0001
        /*00b2*/ 	.short	0x0008
        /*00b4*/ 	.byte	0x00, 0xf5, 0x21, 0x00


	//----- nvinfo : EIATTR_KPARAM_INFO
	.align		4
.L_35:
        /*00b8*/ 	.byte	0x04, 0x17
        /*00ba*/ 	.short	(.L_37 - .L_36)
.L_36:
        /*00bc*/ 	.word	0x00000000
        /*00c0*/ 	.short	0x0000
        /*00c2*/ 	.short	0x0000
        /*00c4*/ 	.byte	0x00, 0xf5, 0x21, 0x00


	//----- nvinfo : EIATTR_SPARSE_MMA_MASK
	.align		4
.L_37:
        /*00c8*/ 	.byte	0x03, 0x50
        /*00ca*/ 	.short	0x0000


	//----- nvinfo : EIATTR_MAXREG_COUNT
	.align		4
        /*00cc*/ 	.byte	0x03, 0x1b
        /*00ce*/ 	.short	0x00ff


	//----- nvinfo : EIATTR_MERCURY_ISA_VERSION
	.align		4
        /*00d0*/ 	.byte	0x03, 0x5f
        /*00d2*/ 	.short	0x0101


	//----- nvinfo : EIATTR_VRC_CTA_INIT_COUNT
	.align		4
        /*00d4*/ 	.byte	0x02, 0x4a
	.zero		1
	.zero		1


	//----- nvinfo : EIATTR_EXIT_INSTR_OFFSETS
	.align		4
        /*00d8*/ 	.byte	0x04, 0x1c
        /*00da*/ 	.short	(.L_39 - .L_38)


	//   ....[0]....
.L_38:
        /*00dc*/ 	.word	0x00000110


	//   ....[1]....
        /*00e0*/ 	.word	0x00001930


	//----- nvinfo : EIATTR_CRS_STACK_SIZE
	.align		4
.L_39:
        /*00e4*/ 	.byte	0x04, 0x1e
        /*00e6*/ 	.short	(.L_41 - .L_40)
.L_40:
        /*00e8*/ 	.word	0x00000000


	//----- nvinfo : EIATTR_CBANK_PARAM_SIZE
	.align		4
.L_41:
        /*00ec*/ 	.byte	0x03, 0x19
        /*00ee*/ 	.short	0x0058


	//----- nvinfo : EIATTR_PARAM_CBANK
	.align		4
        /*00f0*/ 	.byte	0x04, 0x0a
        /*00f2*/ 	.short	(.L_43 - .L_42)
	.align		4
.L_42:
        /*00f4*/ 	.word	index@(.nv.constant0._Z27processDuffingTimeEvolutionPdS_S_PKdS1_S1_S1_S1_S1_S1_jj)
        /*00f8*/ 	.short	0x0380
        /*00fa*/ 	.short	0x0058


	//----- nvinfo : EIATTR_SW_WAR
	.align		4
.L_43:
        /*00fc*/ 	.byte	0x04, 0x36
        /*00fe*/ 	.short	(.L_45 - .L_44)
.L_44:
        /*0100*/ 	.word	0x00000008
.L_45:


//--------------------- .nv.callgraph             --------------------------
	.section	.nv.callgraph,"",@"SHT_CUDA_CALLGRAPH"
	.align	4
	.sectionentsize	8
	.align		4
        /*0000*/ 	.word	0x00000000
	.align		4
        /*0004*/ 	.word	0xffffffff
	.align		4
        /*0008*/ 	.word	0x00000000
	.align		4
        /*000c*/ 	.word	0xfffffffe
	.align		4
        /*0010*/ 	.word	0x00000000
	.align		4
        /*0014*/ 	.word	0xfffffffd
	.align		4
        /*0018*/ 	.word	0x00000000
	.align		4
        /*001c*/ 	.word	0xfffffffc


//--------------------- .nv.constant4             --------------------------
	.section	.nv.constant4,"a",@progbits
	.align	8
	.align		8
.nv.constant4:
        /*0000*/ 	.dword	__cudart_i2opi_d
	.align		8
        /*0008*/ 	.dword	__cudart_sin_cos_coeffs


//--------------------- .text._Z27processDuffingTimeEvolutionPdS_S_PKdS1_S1_S1_S1_S1_S1_jj --------------------------
	.section	.text._Z27processDuffingTimeEvolutionPdS_S_PKdS1_S1_S1_S1_S1_S1_jj,"ax",@progbits
	.align	128
        .global         _Z27processDuffingTimeEvolutionPdS_S_PKdS1_S1_S1_S1_S1_S1_jj
        .type           _Z27processDuffingTimeEvolutionPdS_S_PKdS1_S1_S1_S1_S1_S1_jj,@function
        .size           _Z27processDuffingTimeEvolutionPdS_S_PKdS1_S1_S1_S1_S1_S1_jj,(.L_x_36 - _Z27processDuffingTimeEvolutionPdS_S_PKdS1_S1_S1_S1_S1_S1_jj)
        .other          _Z27processDuffingTimeEvolutionPdS_S_PKdS1_S1_S1_S1_S1_S1_jj,@"STO_CUDA_ENTRY STV_DEFAULT"
_Z27processDuffingTimeEvolutionPdS_S_PKdS1_S1_S1_S1_S1_S1_jj:
.text._Z27processDuffingTimeEvolutionPdS_S_PKdS1_S1_S1_S1_S1_S1_jj:
[----:B------:R-:W0:Y:S01]  /*0000*/  LDC R1, c[0x0][0x37c] ;  /* 0x0000df00ff017b82 */ /* 0x000e220000000800 */
[----:B------:R-:W1:Y:S01]  /*0010*/  S2R R34, SR_TID.X ;  /* 0x0000000000227919 */ /* 0x000e620000002100 */
[----:B------:R-:W2:Y:S06]  /*0020*/  LDCU UR6, c[0x0][0x370] ;  /* 0x00006e00ff0677ac */ /* 0x000eac0008000800 */
[----:B------:R-:W-:Y:S01]  /*0030*/  S2UR UR4, SR_CTAID.X ;  /* 0x00000000000479c3 */ /* 0x000fe20000002500 */
[----:B0-----:R-:W-:Y:S01]  /*0040*/  VIADD R1, R1, 0xffffffd8 ;  /* 0xffffffd801017836 */ /* 0x001fe20000000000 */
[----:B------:R-:W1:Y:S01]  /*0050*/  S2R R35, SR_TID.Y ;  /* 0x0000000000237919 */ /* 0x000e620000002200 */
[----:B------:R-:W1:Y:S01]  /*0060*/  LDCU UR7, c[0x0][0x360] ;  /* 0x00006c00ff0777ac */ /* 0x000e620008000800 */
[----:B------:R-:W0:Y:S04]  /*0070*/  LDCU UR8, c[0x0][0x3d4] ;  /* 0x00007a80ff0877ac */ /* 0x000e280008000800 */
[----:B------:R-:W2:Y:S08]  /*0080*/  S2UR UR5, SR_CTAID.Y ;  /* 0x00000000000579c3 */ /* 0x000eb00000002600 */
[----:B------:R-:W3:Y:S01]  /*0090*/  LDC R3, c[0x0][0x364] ;  /* 0x0000d900ff037b82 */ /* 0x000ee20000000800 */
[----:B--2---:R-:W-:Y:S01]  /*00a0*/  UIMAD UR4, UR5, UR6, UR4 ;  /* 0x00000006050472a4 */ /* 0x004fe2000f8e0204 */
[----:B-1----:R-:W-:-:S02]  /*00b0*/  IMAD R34, R35, UR7, R34 ;  /* 0x0000000723227c24 */ /* 0x002fc4000f8e0222 */
[----:B------:R-:W-:Y:S02]  /*00c0*/  IMAD.MOV.U32 R35, RZ, RZ, RZ ;  /* 0x000000ffff237224 */ /* 0x000fe400078e00ff */
[----:B---3--:R-:W-:-:S04]  /*00d0*/  IMAD R3, R3, UR7, RZ ;  /* 0x0000000703037c24 */ /* 0x008fc8000f8e02ff */
[----:B------:R-:W-:-:S03]  /*00e0*/  IMAD.WIDE.U32 R34, R3, UR4, R34 ;  /* 0x0000000403227c25 */ /* 0x000fc6000f8e0022 */
[----:B0-----:R-:W-:-:S04]  /*00f0*/  ISETP.GE.U32.AND P0, PT, R34, UR8, PT ;  /* 0x0000000822007c0c */ /* 0x001fc8000bf06070 */
[----:B------:R-:W-:-:S13]  /*0100*/  ISETP.GE.U32.AND.EX P0, PT, R35, RZ, PT, P0 ;  /* 0x000000ff2300720c */ /* 0x000fda0003f06100 */
[----:B------:R-:W-:Y:S05]  /*0110*/  @P0 EXIT ;  /* 0x000000000000094d */ /* 0x000fea0003800000 */
[----:B------:R-:W0:Y:S01]  /*0120*/  LDCU UR4, c[0x0][0x3d0] ;  /* 0x00007a00ff0477ac */ /* 0x000e220008000800 */
[C---:B------:R-:W-:Y:S01]  /*0130*/  IMAD.SHL.U32 R8, R34.reuse, 0x8, RZ ;  /* 0x0000000822087824 */ /* 0x040fe200078e00ff */
[----:B------:R-:W-:Y:S01]  /*0140*/  SHF.L.U64.HI R0, R34, 0x3, R35 ;  /* 0x0000000322007819 */ /* 0x000fe20000010223 */
[----:B------:R-:W1:Y:S01]  /*0150*/  LDCU.128 UR8, c[0x0][0x3c0] ;  /* 0x00007800ff0877ac */ /* 0x000e620008000c00 */
[----:B------:R-:W2:Y:S01]  /*0160*/  LDCU.128 UR12, c[0x0][0x3b0] ;  /* 0x00007600ff0c77ac */ /* 0x000ea20008000c00 */
[----:B------:R-:W3:Y:S01]  /*0170*/  LDCU.64 UR6, c[0x0][0x358] ;  /* 0x00006b00ff0677ac */ /* 0x000ee20008000a00 */
[----:B0-----:R-:W-:Y:S01]  /*0180*/  UISETP.NE.AND UP0, UPT, UR4, URZ, UPT ;  /* 0x000000ff0400728c */ /* 0x001fe2000bf05270 */
[C---:B-1----:R-:W-:Y:S02]  /*0190*/  IADD3 R18, P0, PT, R8.reuse, UR8, RZ ;  /* 0x0000000808127c10 */ /* 0x042fe4000ff1e0ff */
[C---:B------:R-:W-:Y:S02]  /*01a0*/  IADD3 R14, P2, PT, R8.reuse, UR10, RZ ;  /* 0x0000000a080e7c10 */ /* 0x040fe4000ff5e0ff */
[----:B--2---:R-:W-:-:S02]  /*01b0*/  IADD3 R16, P1, PT, R8, UR14, RZ ;  /* 0x0000000e08107c10 */ /* 0x004fc4000ff3e0ff */
[----:B------:R-:W-:Y:S02]  /*01c0*/  IADD3 R32, P3, PT, R8, UR12, RZ ;  /* 0x0000000c08207c10 */ /* 0x000fe4000ff7e0ff */
[C---:B------:R-:W-:Y:S02]  /*01d0*/  IADD3.X R19, PT, PT, R0.reuse, UR9, RZ, P0, !PT ;  /* 0x0000000900137c10 */ /* 0x040fe400087fe4ff */
[C---:B------:R-:W-:Y:S02]  /*01e0*/  IADD3.X R15, PT, PT, R0.reuse, UR11, RZ, P2, !PT ;  /* 0x0000000b000f7c10 */ /* 0x040fe400097fe4ff */
[C---:B------:R-:W-:Y:S02]  /*01f0*/  IADD3.X R17, PT, PT, R0.reuse, UR15, RZ, P1, !PT ;  /* 0x0000000f00117c10 */ /* 0x040fe40008ffe4ff */
[----:B------:R-:W-:Y:S01]  /*0200*/  IADD3.X R33, PT, PT, R0, UR13, RZ, P3, !PT ;  /* 0x0000000d00217c10 */ /* 0x000fe20009ffe4ff */
[----:B---3--:R-:W-:Y:S06]  /*0210*/  BRA.U !UP0, `(.L_x_0) ;  /* 0x0000001508907547 */ /* 0x008fec000b800000 */
[----:B------:R-:W0:Y:S01]  /*0220*/  LDCU.128 UR8, c[0x0][0x3a0] ;  /* 0x00007400ff0877ac */ /* 0x000e220008000c00 */
[----:B------:R-:W2:Y:S01]  /*0230*/  LDG.E.64 R32, desc[UR6][R32.64] ;  /* 0x0000000620207981 */ /* 0x000ea2000c1e1b00 */
[----:B------:R-:W1:Y:S03]  /*0240*/  LDCU.64 UR12, c[0x0][0x398] ;  /* 0x00007300ff0c77ac */ /* 0x000e660008000a00 */
[----:B------:R-:W5:Y:S04]  /*0250*/  LDG.E.64 R18, desc[UR6][R18.64] ;  /* 0x0000000612127981 */ /* 0x000f68000c1e1b00 */
[----:B------:R-:W5:Y:S04]  /*0260*/  LDG.E.64 R16, desc[UR6][R16.64] ;  /* 0x0000000610107981 */ /* 0x000f68000c1e1b00 */
[----:B------:R-:W5:Y:S01]  /*0270*/  LDG.E.64 R14, desc[UR6][R14.64] ;  /* 0x000000060e0e7981 */ /* 0x000f62000c1e1b00 */
[----:B0-----:R-:W-:-:S02]  /*0280*/  IADD3 R12, P0, PT, R8, UR10, RZ ;  /* 0x0000000a080c7c10 */ /* 0x001fc4000ff1e0ff */
[C---:B------:R-:W-:Y:S02]  /*0290*/  IADD3 R10, P1, PT, R8.reuse, UR8, RZ ;  /* 0x00000008080a7c10 */ /* 0x040fe4000ff3e0ff */
[----:B-1----:R-:W-:Y:S02]  /*02a0*/  IADD3 R8, P2, PT, R8, UR12, RZ ;  /* 0x0000000c08087c10 */ /* 0x002fe4000ff5e0ff */
[C---:B------:R-:W-:Y:S02]  /*02b0*/  IADD3.X R13, PT, PT, R0.reuse, UR11, RZ, P0, !PT ;  /* 0x0000000b000d7c10 */ /* 0x040fe400087fe4ff */
[C---:B------:R-:W-:Y:S01]  /*02c0*/  IADD3.X R11, PT, PT, R0.reuse, UR9, RZ, P1, !PT ;  /* 0x00000009000b7c10 */ /* 0x040fe20008ffe4ff */
[----:B------:R-:W0:Y:S01]  /*02d0*/  LDCU.64 UR8, c[0x4][0x8] ;  /* 0x01000100ff0877ac */ /* 0x000e220008000a00 */
[----:B------:R-:W-:Y:S02]  /*02e0*/  IADD3.X R9, PT, PT, R0, UR13, RZ, P2, !PT ;  /* 0x0000000d00097c10 */ /* 0x000fe400097fe4ff */
[----:B------:R-:W5:Y:S04]  /*02f0*/  LDG.E.64 R12, desc[UR6][R12.64] ;  /* 0x000000060c0c7981 */ /* 0x000f68000c1e1b00 */
[----:B------:R-:W5:Y:S04]  /*0300*/  LDG.E.64 R10, desc[UR6][R10.64] ;  /* 0x000000060a0a7981 */ /* 0x000f68000c1e1b00 */
[----:B------:R-:W5:Y:S01]  /*0310*/  LDG.E.64 R8, desc[UR6][R8.64] ;  /* 0x0000000608087981 */ /* 0x000f62000c1e1b00 */
[----:B------:R-:W-:Y:S01]  /*0320*/  UIADD3 UR4, UPT, UPT, -UR4, URZ, URZ ;  /* 0x000000ff04047290 */ /* 0x000fe2000fffe1ff */
[----:B--2---:R-:W-:-:S08]  /*0330*/  DFMA R2, R32, 2, R32 ;  /* 0x400000002002782b */ /* 0x004fd00000000020 */
[----:B------:R-:W-:-:S08]  /*0340*/  DFMA R2, R32, 2, R2 ;  /* 0x400000002002782b */ /* 0x000fd00000000002 */
[----:B0-----:R-:W-:-:S11]  /*0350*/  DADD R6, R32, R2 ;  /* 0x0000000020067229 */ /* 0x001fd60000000002 */
.L_x_25:
[----:B-----5:R-:W-:Y:S01]  /*0360*/  DADD R20, -RZ, |R8| ;  /* 0x00000000ff147229 */ /* 0x020fe20000000508 */
[----:B------:R-:W-:Y:S01]  /*0370*/  BSSY.RECONVERGENT B0, `(.L_x_1) ;  /* 0x0000004000007945 */ /* 0x000fe20003800200 */
[----:B------:R-:W-:Y:S01]  /*0380*/  DMUL R2, R32, R10 ;  /* 0x0000000a20027228 */ /* 0x000fe20000000000 */
[----:B------:R-:W-:-:S10]  /*0390*/  MOV R0, 0x3b0 ;  /* 0x000003b000007802 */ /* 0x000fd40000000f00 */
[----:B------:R-:W-:Y:S05]  /*03a0*/  CALL.REL.NOINC `($_Z27processDuffingTimeEvolutionPdS_S_PKdS1_S1_S1_S1_S1_S1_jj$__internal_accurate_pow) ;  /* 0x0000001400647944 */ /* 0x000fea0003c00000 */
[----:B------:R-:W-:Y:S05]  /*03b0*/  BSYNC.RECONVERGENT B0 ;  /* 0x0000000000007941 */ /* 0x000fea0003800200 */
.L_x_1:
[----:B------:R-:W-:Y:S01]  /*03c0*/  DADD R4, R8, 3 ;  /* 0x4008000008047429 */ /* 0x000fe20000000000 */
[----:B------:R-:W-:Y:S01]  /*03d0*/  ISETP.GE.AND P0, PT, R9, RZ, PT ;  /* 0x000000ff0900720c */ /* 0x000fe20003f06270 */
[----:B------:R-:W-:Y:S01]  /*03e0*/  DADD R24, -RZ, -R20 ;  /* 0x00000000ff187229 */ /* 0x000fe20000000914 */
[----:B------:R-:W-:Y:S01]  /*03f0*/  BSSY.RECONVERGENT B0, `(.L_x_2) ;  /* 0x0000013000007945 */ /* 0x000fe20003800200 */
[----:B------:R-:W-:Y:S02]  /*0400*/  DMUL R22, R14, R12 ;  /* 0x0000000c0e167228 */ /* 0x000fe40000000000 */
[C---:B------:R-:W-:Y:S02]  /*0410*/  DSETP.NEU.AND P3, PT, R8.reuse, RZ, PT ;  /* 0x000000ff0800722a */ /* 0x040fe40003f6d000 */
[----:B------:R-:W-:Y:S02]  /*0420*/  DSETP.NEU.AND P1, PT, R8, 1, PT ;  /* 0x3ff000000800742a */ /* 0x000fe40003f2d000 */
[----:B------:R-:W-:-:S02]  /*0430*/  LOP3.LUT R4, R5, 0x7ff00000, RZ, 0xc0, !PT ;  /* 0x7ff0000005047812 */ /* 0x000fc400078ec0ff */
[----:B------:R-:W-:Y:S01]  /*0440*/  FSEL R5, R24, R20, !P0 ;  /* 0x0000001418057208 */ /* 0x000fe20004000000 */
[----:B------:R-:W-:Y:S01]  /*0450*/  DSETP.NEU.AND P2, PT, |R22|, +INF , PT ;  /* 0x7ff000001600742a */ /* 0x000fe20003f4d200 */
[----:B------:R-:W-:Y:S02]  /*0460*/  ISETP.NE.AND P4, PT, R4, 0x7ff00000, PT ;  /* 0x7ff000000400780c */ /* 0x000fe40003f85270 */
[----:B------:R-:W-:Y:S02]  /*0470*/  FSEL R21, R25, R21, !P0 ;  /* 0x0000001519157208 */ /* 0x000fe40004000000 */
[----:B------:R-:W-:Y:S02]  /*0480*/  FSEL R4, R5, RZ, P3 ;  /* 0x000000ff05047208 */ /* 0x000fe40001800000 */
[----:B------:R-:W-:-:S07]  /*0490*/  FSEL R5, R9, R21, !P3 ;  /* 0x0000001509057208 */ /* 0x000fce0005800000 */
[----:B------:R-:W-:Y:S05]  /*04a0*/  @P4 BRA `(.L_x_3) ;  /* 0x00000000001c4947 */ /* 0x000fea0003800000 */
[----:B------:R-:W-:-:S14]  /*04b0*/  DSETP.NAN.AND P3, PT, R8, R8, PT ;  /* 0x000000080800722a */ /* 0x000fdc0003f68000 */
[----:B------:R-:W-:Y:S01]  /*04c0*/  @P3 DADD R4, R8, 3 ;  /* 0x4008000008043429 */ /* 0x000fe20000000000 */
[----:B------:R-:W-:Y:S10]  /*04d0*/  @P3 BRA `(.L_x_3) ;  /* 0x0000000000103947 */ /* 0x000ff40003800000 */
[----:B------:R-:W-:-:S14]  /*04e0*/  DSETP.NEU.AND P3, PT, |R8|, +INF , PT ;  /* 0x7ff000000800742a */ /* 0x000fdc0003f6d200 */
[----:B------:R-:W-:Y:S02]  /*04f0*/  @!P3 IMAD.MOV.U32 R0, RZ, RZ, -0x100000 ;  /* 0xfff00000ff00b424 */ /* 0x000fe400078e00ff */
[----:B------:R-:W-:-:S03]  /*0500*/  @!P3 IMAD.MOV.U32 R4, RZ, RZ, RZ ;  /* 0x000000ffff04b224 */ /* 0x000fc600078e00ff */
[----:B------:R-:W-:-:S07]  /*0510*/  @!P3 SEL R5, R0, 0x7ff00000, !P0 ;  /* 0x7ff000000005b807 */ /* 0x000fce0004000000 */
.L_x_3:
[----:B------:R-:W-:Y:S05]  /*0520*/  BSYNC.RECONVERGENT B0 ;  /* 0x0000000000007941 */ /* 0x000fea0003800200 */
.L_x_2:
[----:B------:R-:W-:Y:S01]  /*0530*/  FSEL R4, R4, RZ, P1 ;  /* 0x000000ff04047208 */ /* 0x000fe20000800000 */
[----:B------:R-:W-:Y:S01]  /*0540*/  BSSY.RECONVERGENT B0, `(.L_x_4) ;  /* 0x000001f000007945 */ /* 0x000fe20003800200 */
[----:B------:R-:W-:Y:S01]  /*0550*/  FSEL R5, R5, 1.875, P1 ;  /* 0x3ff0000005057808 */ /* 0x000fe20000800000 */
[----:B------:R-:W-:Y:S01]  /*0560*/  @!P2 DMUL R36, RZ, R22 ;  /* 0x00000016ff24a228 */ /* 0x000fe20000000000 */
[----:B------:R-:W-:-:S04]  /*0570*/  @!P2 IMAD.MOV.U32 R0, RZ, RZ, 0x1 ;  /* 0x00000001ff00a424 */ /* 0x000fc800078e00ff */
[----:B------:R-:W-:Y:S01]  /*0580*/  DADD R4, R8, -R4 ;  /* 0x0000000008047229 */ /* 0x000fe20000000804 */
[----:B------:R-:W-:Y:S10]  /*0590*/  @!P2 BRA `(.L_x_5) ;  /* 0x000000000064a947 */ /* 0x000ff40003800000 */
[----:B------:R-:W-:Y:S01]  /*05a0*/  UMOV UR10, 0x6dc9c883 ;  /* 0x6dc9c883000a7882 */ /* 0x000fe20000000000 */
[----:B------:R-:W-:Y:S01]  /*05b0*/  UMOV UR11, 0x3fe45f30 ;  /* 0x3fe45f30000b7882 */ /* 0x000fe20000000000 */
[C---:B------:R-:W-:Y:S01]  /*05c0*/  DSETP.GE.AND P0, PT, |R22|.reuse, 2.14748364800000000000e+09, PT ;  /* 0x41e000001600742a */ /* 0x040fe20003f06200 */
[----:B------:R-:W-:Y:S01]  /*05d0*/  BSSY.RECONVERGENT B1, `(.L_x_6) ;  /* 0x0000014000017945 */ /* 0x000fe20003800200 */
[----:B------:R-:W-:Y:S01]  /*05e0*/  DMUL R20, R22, UR10 ;  /* 0x0000000a16147c28 */ /* 0x000fe20008000000 */
[----:B------:R-:W-:Y:S01]  /*05f0*/  UMOV UR10, 0x54442d18 ;  /* 0x54442d18000a7882 */ /* 0x000fe20000000000 */
[----:B------:R-:W-:-:S04]  /*0600*/  UMOV UR11, 0x3ff921fb ;  /* 0x3ff921fb000b7882 */ /* 0x000fc80000000000 */
[----:B------:R-:W0:Y:S08]  /*0610*/  F2I.F64 R0, R20 ;  /* 0x0000001400007311 */ /* 0x000e300000301100 */
[----:B0-----:R-:W0:Y:S02]  /*0620*/  I2F.F64 R36, R0 ;  /* 0x0000000000247312 */ /* 0x001e240000201c00 */
[----:B0-----:R-:W-:Y:S01]  /*0630*/  DFMA R24, R36, -UR10, R22 ;  /* 0x8000000a24187c2b */ /* 0x001fe20008000016 */
[----:B------:R-:W-:Y:S01]  /*0640*/  UMOV UR10, 0x33145c00 ;  /* 0x33145c00000a7882 */ /* 0x000fe20000000000 */
[----:B------:R-:W-:-:S06]  /*0650*/  UMOV UR11, 0x3c91a626 ;  /* 0x3c91a626000b7882 */ /* 0x000fcc0000000000 */
[----:B------:R-:W-:Y:S01]  /*0660*/  DFMA R24, R36, -UR10, R24 ;  /* 0x8000000a24187c2b */ /* 0x000fe20008000018 */
[----:B------:R-:W-:Y:S01]  /*0670*/  UMOV UR10, 0x252049c0 ;  /* 0x252049c0000a7882 */ /* 0x000fe20000000000 */
[----:B------:R-:W-:-:S06]  /*0680*/  UMOV UR11, 0x397b839a ;  /* 0x397b839a000b7882 */ /* 0x000fcc0000000000 */
[----:B------:R-:W-:Y:S01]  /*0690*/  DFMA R36, R36, -UR10, R24 ;  /* 0x8000000a24247c2b */ /* 0x000fe20008000018 */
[----:B------:R-:W-:Y:S10]  /*06a0*/  @!P0 BRA `(.L_x_7) ;  /* 0x0000000000188947 */ /* 0x000ff40003800000 */
[----:B------:R-:W-:Y:S01]  /*06b0*/  IMAD.MOV.U32 R21, RZ, RZ, R23 ;  /* 0x000000ffff157224 */ /* 0x000fe200078e0017 */
[----:B------:R-:W-:-:S07]  /*06c0*/  MOV R0, 0x6e0 ;  /* 0x000006e000007802 */ /* 0x000fce0000000f00 */
[----:B------:R-:W-:Y:S05]  /*06d0*/  CALL.REL.NOINC `($_Z27processDuffingTimeEvolutionPdS_S_PKdS1_S1_S1_S1_S1_S1_jj$__internal_trig_reduction_slowpathd) ;  /* 0x0000001c003c7944 */ /* 0x000fea0003c00000 */
[----:B------:R-:W-:Y:S02]  /*06e0*/  IMAD.MOV.U32 R0, RZ, RZ, R22 ;  /* 0x000000ffff007224 */ /* 0x000fe400078e0016 */
[----:B------:R-:W-:Y:S02]  /*06f0*/  IMAD.MOV.U32 R36, RZ, RZ, R26 ;  /* 0x000000ffff247224 */ /* 0x000fe400078e001a */
[----:B------:R-:W-:-:S07]  /*0700*/  IMAD.MOV.U32 R37, RZ, RZ, R27 ;  /* 0x000000ffff257224 */ /* 0x000fce00078e001b */
.L_x_7:
[----:B------:R-:W-:Y:S05]  /*0710*/  BSYNC.RECONVERGENT B1 ;  /* 0x0000000000017941 */ /* 0x000fea0003800200 */
.L_x_6:
[----:B------:R-:W-:-:S07]  /*0720*/  VIADD R0, R0, 0x1 ;  /* 0x0000000100007836 */ /* 0x000fce0000000000 */
.L_x_5:
[----:B------:R-:W-:Y:S05]  /*0730*/  BSYNC.RECONVERGENT B0 ;  /* 0x0000000000007941 */ /* 0x000fea0003800200 */
.L_x_4:
[----:B------:R-:W-:-:S05]  /*0740*/  IMAD.SHL.U32 R20, R0, 0x40, RZ ;  /* 0x0000004000147824 */ /* 0x000fca00078e00ff */
[----:B------:R-:W-:-:S04]  /*0750*/  LOP3.LUT R20, R20, 0x40, RZ, 0xc0, !PT ;  /* 0x0000004014147812 */ /* 0x000fc800078ec0ff */
[----:B------:R-:W-:-:S05]  /*0760*/  IADD3 R40, P0, PT, R20, UR8, RZ ;  /* 0x0000000814287c10 */ /* 0x000fca000ff1e0ff */
[----:B------:R-:W-:-:S05]  /*0770*/  IMAD.X R41, RZ, RZ, UR9, P0 ;  /* 0x00000009ff297e24 */ /* 0x000fca00080e06ff */
[----:B------:R-:W2:Y:S04]  /*0780*/  LDG.E.128.CONSTANT R20, desc[UR6][R40.64] ;  /* 0x0000000628147981 */ /* 0x000ea8000c1e9d00 */
[----:B------:R-:W3:Y:S04]  /*0790*/  LDG.E.128.CONSTANT R24, desc[UR6][R40.64+0x10] ;  /* 0x0000100628187981 */ /* 0x000ee8000c1e9d00 */
[----:B------:R-:W4:Y:S01]  /*07a0*/  LDG.E.128.CONSTANT R28, desc[UR6][R40.64+0x20] ;  /* 0x00002006281c7981 */ /* 0x000f22000c1e9d00 */
[----:B------:R-:W-:Y:S01]  /*07b0*/  LOP3.LUT R38, R0, 0x1, RZ, 0xc0, !PT ;  /* 0x0000000100267812 */ /* 0x000fe200078ec0ff */
[----:B------:R-:W-:Y:S01]  /*07c0*/  IMAD.MOV.U32 R42, RZ, RZ, 0x20fd8164 ;  /* 0x20fd8164ff2a7424 */ /* 0x000fe200078e00ff */
[----:B------:R-:W-:Y:S01]  /*07d0*/  DFMA R4, -R18, R10, R4 ;  /* 0x0000000a1204722b */ /* 0x000fe20000000104 */
[----:B------:R-:W-:Y:S01]  /*07e0*/  IMAD.MOV.U32 R43, RZ, RZ, 0x3da8ff83 ;  /* 0x3da8ff83ff2b7424 */ /* 0x000fe200078e00ff */
[----:B------:R-:W-:Y:S01]  /*07f0*/  ISETP.NE.U32.AND P0, PT, R38, 0x1, PT ;  /* 0x000000012600780c */ /* 0x000fe20003f05070 */
[----:B------:R-:W-:Y:S01]  /*0800*/  DMUL R38, R36, R36 ;  /* 0x0000002424267228 */ /* 0x000fe20000000000 */
[----:B------:R-:W-:Y:S02]  /*0810*/  BSSY.RECONVERGENT B0, `(.L_x_8) ;  /* 0x0000019000007945 */ /* 0x000fe40003800200 */
[----:B------:R-:W-:-:S02]  /*0820*/  FSEL R42, R42, -8.06006814911005101289e+34, !P0 ;  /* 0xf9785eba2a2a7808 */ /* 0x000fc40004000000 */
[----:B------:R-:W-:-:S06]  /*0830*/  FSEL R43, -R43, 0.11223486810922622681, !P0 ;  /* 0x3de5db652b2b7808 */ /* 0x000fcc0004000100 */
[----:B--2---:R-:W-:-:S08]  /*0840*/  DFMA R20, R38, R42, R20 ;  /* 0x0000002a2614722b */ /* 0x004fd00000000014 */
[----:B------:R-:W-:-:S08]  /*0850*/  DFMA R20, R38, R20, R22 ;  /* 0x000000142614722b */ /* 0x000fd00000000016 */
[----:B---3--:R-:W-:-:S08]  /*0860*/  DFMA R20, R38, R20, R24 ;  /* 0x000000142614722b */ /* 0x008fd00000000018 */
[----:B------:R-:W-:-:S08]  /*0870*/  DFMA R20, R38, R20, R26 ;  /* 0x000000142614722b */ /* 0x000fd0000000001a */
[----:B----4-:R-:W-:-:S08]  /*0880*/  DFMA R20, R38, R20, R28 ;  /* 0x000000142614722b */ /* 0x010fd0000000001c */
[----:B------:R-:W-:-:S08]  /*0890*/  DFMA R20, R38, R20, R30 ;  /* 0x000000142614722b */ /* 0x000fd0000000001e */
[----:B------:R-:W-:Y:S02]  /*08a0*/  DFMA R36, R20, R36, R36 ;  /* 0x000000241424722b */ /* 0x000fe40000000024 */
[----:B------:R-:W-:Y:S02]  /*08b0*/  DFMA R20, R38, R20, 1 ;  /* 0x3ff000002614742b */ /* 0x000fe40000000014 */
[----:B------:R-:W-:-:S08]  /*08c0*/  DFMA R38, R2, 0.5, R8 ;  /* 0x3fe000000226782b */ /* 0x000fd00000000008 */
[----:B------:R-:W-:Y:S02]  /*08d0*/  FSEL R22, R20, R36, !P0 ;  /* 0x0000002414167208 */ /* 0x000fe40004000000 */
[----:B------:R-:W-:Y:S02]  /*08e0*/  FSEL R23, R21, R37, !P0 ;  /* 0x0000002515177208 */ /* 0x000fe40004000000 */
[----:B------:R-:W-:Y:S02]  /*08f0*/  LOP3.LUT P0, RZ, R0, 0x2, RZ, 0xc0, !PT ;  /* 0x0000000200ff7812 */ /* 0x000fe4000780c0ff */
[----:B------:R-:W-:Y:S02]  /*0900*/  MOV R0, 0x9a0 ;  /* 0x000009a000007802 */ /* 0x000fe40000000f00 */
[----:B------:R-:W-:-:S10]  /*0910*/  DADD R20, RZ, -R22 ;  /* 0x00000000ff147229 */ /* 0x000fd40000000816 */
[----:B------:R-:W-:Y:S02]  /*0920*/  FSEL R20, R22, R20, !P0 ;  /* 0x0000001416147208 */ /* 0x000fe40004000000 */
[----:B------:R-:W-:-:S06]  /*0930*/  FSEL R21, R23, R21, !P0 ;  /* 0x0000001517157208 */ /* 0x000fcc0004000000 */
[----:B------:R-:W-:Y:S02]  /*0940*/  DFMA R4, R16, R20, R4 ;  /* 0x000000141004722b */ /* 0x000fe40000000004 */
[----:B------:R-:W-:-:S06]  /*0950*/  DADD R20, -RZ, |R38| ;  /* 0x00000000ff147229 */ /* 0x000fcc0000000526 */
[----:B------:R-:W-:-:S08]  /*0960*/  DMUL R4, R32, R4 ;  /* 0x0000000420047228 */ /* 0x000fd00000000000 */
[----:B------:R-:W-:-:S08]  /*0970*/  DFMA R40, R4, 0.5, R10 ;  /* 0x3fe000000428782b */ /* 0x000fd0000000000a */
[----:B------:R-:W-:-:S11]  /*0980*/  DMUL R2, R32, R40 ;  /* 0x0000002820027228 */ /* 0x000fd60000000000 */
[----:B------:R-:W-:Y:S05]  /*0990*/  CALL.REL.NOINC `($_Z27processDuffingTimeEvolutionPdS_S_PKdS1_S1_S1_S1_S1_S1_jj$__internal_accurate_pow) ;  /* 0x0000000c00e87944 */ /* 0x000fea0003c00000 */
[----:B------:R-:W-:Y:S05]  /*09a0*/  BSYNC.RECONVERGENT B0 ;  /* 0x0000000000007941 */ /* 0x000fea0003800200 */
.L_x_8:
[----:B------:R-:W-:Y:S01]  /*09b0*/  DADD R24, R38, 3 ;  /* 0x4008000026187429 */ /* 0x000fe20000000000 */
[----:B------:R-:W-:Y:S01]  /*09c0*/  ISETP.GE.AND P0, PT, R39, RZ, PT ;  /* 0x000000ff2700720c */ /* 0x000fe20003f06270 */
[----:B------:R-:W-:Y:S01]  /*09d0*/  DFMA R22, R32, 0.5, R12 ;  /* 0x3fe000002016782b */ /* 0x000fe2000000000c */
[----:B------:R-:W-:Y:S01]  /*09e0*/  BSSY.RECONVERGENT B0, `(.L_x_9) ;  /* 0x0000014000007945 */ /* 0x000fe20003800200 */
[----:B------:R-:W-:Y:S02]  /*09f0*/  DADD R26, -RZ, -R20 ;  /* 0x00000000ff1a7229 */ /* 0x000fe40000000914 */
[C---:B------:R-:W-:Y:S02]  /*0a00*/  DSETP.NEU.AND P3, PT, R38.reuse, RZ, PT ;  /* 0x000000ff2600722a */ /* 0x040fe40003f6d000 */
[----:B------:R-:W-:Y:S02]  /*0a10*/  DSETP.NEU.AND P1, PT, R38, 1, PT ;  /* 0x3ff000002600742a */ /* 0x000fe40003f2d000 */
[----:B------:R-:W-:Y:S01]  /*0a20*/  LOP3.LUT R24, R25, 0x7ff00000, RZ, 0xc0, !PT ;  /* 0x7ff0000019187812 */ /* 0x000fe200078ec0ff */
[----:B------:R-:W-:-:S03]  /*0a30*/  DMUL R22, R14, R22 ;  /* 0x000000160e167228 */ /* 0x000fc60000000000 */
[----:B------:R-:W-:Y:S02]  /*0a40*/  ISETP.NE.AND P4, PT, R24, 0x7ff00000, PT ;  /* 0x7ff000001800780c */ /* 0x000fe40003f85270 */
[----:B------:R-:W-:Y:S02]  /*0a50*/  FSEL R20, R26, R20, !P0 ;  /* 0x000000141a147208 */ /* 0x000fe40004000000 */
[----:B------:R-:W-:Y:S01]  /*0a60*/  FSEL R21, R27, R21, !P0 ;  /* 0x000000151b157208 */ /* 0x000fe20004000000 */
[----:B------:R-:W-:Y:S01]  /*0a70*/  DSETP.NEU.AND P2, PT, |R22|, +INF , PT ;  /* 0x7ff000001600742a */ /* 0x000fe20003f4d200 */
[----:B------:R-:W-:Y:S02]  /*0a80*/  FSEL R20, R20, RZ, P3 ;  /* 0x000000ff14147208 */ /* 0x000fe40001800000 */
[----:B------:R-:W-:-:S05]  /*0a90*/  FSEL R21, R39, R21, !P3 ;  /* 0x0000001527157208 */ /* 0x000fca0005800000 */
[----:B------:R-:W-:Y:S06]  /*0aa0*/  @P4 BRA `(.L_x_10) ;  /* 0x00000000001c4947 */ /* 0x000fec0003800000 */
[----:B------:R-:W-:-:S14]  /*0ab0*/  DSETP.NAN.AND P3, PT, R38, R38, PT ;  /* 0x000000262600722a */ /* 0x000fdc0003f68000 */
[----:B------:R-:W-:Y:S01]  /*0ac0*/  @P3 DADD R20, R38, 3 ;  /* 0x4008000026143429 */ /* 0x000fe20000000000 */
[----:B------:R-:W-:Y:S10]  /*0ad0*/  @P3 BRA `(.L_x_10) ;  /* 0x0000000000103947 */ /* 0x000ff40003800000 */
[----:B------:R-:W-:-:S14]  /*0ae0*/  DSETP.NEU.AND P3, PT, |R38|, +INF , PT ;  /* 0x7ff000002600742a */ /* 0x000fdc0003f6d200 */
[----:B------:R-:W-:Y:S02]  /*0af0*/  @!P3 IMAD.MOV.U32 R0, RZ, RZ, -0x100000 ;  /* 0xfff00000ff00b424 */ /* 0x000fe400078e00ff */
[----:B------:R-:W-:-:S03]  /*0b00*/  @!P3 IMAD.MOV.U32 R20, RZ, RZ, RZ ;  /* 0x000000ffff14b224 */ /* 0x000fc600078e00ff */
[----:B------:R-:W-:-:S07]  /*0b10*/  @!P3 SEL R21, R0, 0x7ff00000, !P0 ;  /* 0x7ff000000015b807 */ /* 0x000fce0004000000 */
.L_x_10:
[----:B------:R-:W-:Y:S05]  /*0b20*/  BSYNC.RECONVERGENT B0 ;  /* 0x0000000000007941 */ /* 0x000fea0003800200 */
.L_x_9:
[----:B------:R-:W-:Y:S01]  /*0b30*/  FSEL R36, R20, RZ, P1 ;  /* 0x000000ff14247208 */ /* 0x000fe20000800000 */
[----:B------:R-:W-:Y:S01]  /*0b40*/  BSSY.RECONVERGENT B0, `(.L_x_11) ;  /* 0x0000020000007945 */ /* 0x000fe20003800200 */
[----:B------:R-:W-:Y:S01]  /*0b50*/  FSEL R37, R21, 1.875, P1 ;  /* 0x3ff0000015257808 */ /* 0x000fe20000800000 */
[----:B------:R-:W-:-:S05]  /*0b60*/  @!P2 IMAD.MOV.U32 R0, RZ, RZ, 0x1 ;  /* 0x00000001ff00a424 */ /* 0x000fca00078e00ff */
[----:B------:R-:W-:Y:S02]  /*0b70*/  DADD R36, R38, -R36 ;  /* 0x0000000026247229 */ /* 0x000fe40000000824 */
[----:B------:R-:W-:-:S06]  /*0b80*/  @!P2 DMUL R38, RZ, R22 ;  /* 0x00000016ff26a228 */ /* 0x000fcc0000000000 */
[----:B------:R-:W-:Y:S01]  /*0b90*/  DFMA R36, -R18, R40, R36 ;  /* 0x000000281224722b */ /* 0x000fe20000000124 */
        /* <DEDUP_REMOVED lines=24> */
.L_x_14:
[----:B------:R-:W-:Y:S05]  /*0d20*/  BSYNC.RECONVERGENT B1 ;  /* 0x0000000000017941 */ /* 0x000fea0003800200 */
.L_x_13:
[----:B------:R-:W-:-:S07]  /*0d30*/  VIADD R0, R0, 0x1 ;  /* 0x0000000100007836 */ /* 0x000fce0000000000 */
.L_x_12:
[----:B------:R-:W-:Y:S05]  /*0d40*/  BSYNC.RECONVERGENT B0 ;  /* 0x0000000000007941 */ /* 0x000fea0003800200 */
.L_x_11:
        /* <DEDUP_REMOVED lines=9> */
[----:B------:R-:W-:Y:S01]  /*0de0*/  DFMA R48, R2, 0.5, R8 ;  /* 0x3fe000000230782b */ /* 0x000fe20000000008 */
        /* <DEDUP_REMOVED lines=13> */
[----:B------:R-:W-:-:S10]  /*0ec0*/  DFMA R20, R40, R20, 1 ;  /* 0x3ff000002814742b */ /* 0x000fd40000000014 */
[----:B------:R-:W-:Y:S02]  /*0ed0*/  FSEL R22, R20, R38, !P0 ;  /* 0x0000002614167208 */ /* 0x000fe40004000000 */
[----:B------:R-:W-:Y:S02]  /*0ee0*/  FSEL R23, R21, R39, !P0 ;  /* 0x0000002715177208 */ /* 0x000fe40004000000 */
[----:B------:R-:W-:Y:S02]  /*0ef0*/  LOP3.LUT P0, RZ, R0, 0x2, RZ, 0xc0, !PT ;  /* 0x0000000200ff7812 */ /* 0x000fe4000780c0ff */
[----:B------:R-:W-:Y:S02]  /*0f00*/  MOV R0, 0xfa0 ;  /* 0x00000fa000007802 */ /* 0x000fe40000000f00 */
[----:B------:R-:W-:-:S10]  /*0f10*/  DADD R20, RZ, -R22 ;  /* 0x00000000ff147229 */ /* 0x000fd40000000816 */
[----:B------:R-:W-:Y:S02]  /*0f20*/  FSEL R38, R22, R20, !P0 ;  /* 0x0000001416267208 */ /* 0x000fe40004000000 */
[----:B------:R-:W-:Y:S01]  /*0f30*/  FSEL R39, R23, R21, !P0 ;  /* 0x0000001517277208 */ /* 0x000fe20004000000 */
[----:B------:R-:W-:-:S05]  /*0f40*/  DADD R20, -RZ, |R48| ;  /* 0x00000000ff147229 */ /* 0x000fca0000000530 */
[----:B------:R-:W-:-:S08]  /*0f50*/  DMUL R38, R16, R38 ;  /* 0x0000002610267228 */ /* 0x000fd00000000000 */
[----:B------:R-:W-:-:S08]  /*0f60*/  DADD R36, R36, R38 ;  /* 0x0000000024247229 */ /* 0x000fd00000000026 */
[----:B------:R-:W-:-:S08]  /*0f70*/  DMUL R40, R32, R36 ;  /* 0x0000002420287228 */ /* 0x000fd00000000000 */
[----:B------:R-:W-:-:S11]  /*0f80*/  DFMA R50, R40, 0.5, R10 ;  /* 0x3fe000002832782b */ /* 0x000fd6000000000a */
[----:B------:R-:W-:Y:S05]  /*0f90*/  CALL.REL.NOINC `($_Z27processDuffingTimeEvolutionPdS_S_PKdS1_S1_S1_S1_S1_S1_jj$__internal_accurate_pow) ;  /* 0x0000000800687944 */ /* 0x000fea0003c00000 */
[----:B------:R-:W-:Y:S05]  /*0fa0*/  BSYNC.RECONVERGENT B0 ;  /* 0x0000000000007941 */ /* 0x000fea0003800200 */
.L_x_15:
[C---:B------:R-:W-:Y:S01]  /*0fb0*/  DADD R22, R48.reuse, 3 ;  /* 0x4008000030167429 */ /* 0x040fe20000000000 */
[----:B------:R-:W-:Y:S01]  /*0fc0*/  ISETP.GE.AND P1, PT, R49, RZ, PT ;  /* 0x000000ff3100720c */ /* 0x000fe20003f26270 */
[----:B------:R-:W-:Y:S01]  /*0fd0*/  DADD R24, -RZ, -R20 ;  /* 0x00000000ff187229 */ /* 0x000fe20000000914 */
[----:B------:R-:W-:Y:S01]  /*0fe0*/  BSSY.RECONVERGENT B0, `(.L_x_16) ;  /* 0x0000011000007945 */ /* 0x000fe20003800200 */
[C---:B------:R-:W-:Y:S02]  /*0ff0*/  DSETP.NEU.AND P2, PT, R48.reuse, RZ, PT ;  /* 0x000000ff3000722a */ /* 0x040fe40003f4d000 */
[----:B------:R-:W-:-:S04]  /*1000*/  DSETP.NEU.AND P0, PT, R48, 1, PT ;  /* 0x3ff000003000742a */ /* 0x000fc80003f0d000 */
[----:B------:R-:W-:Y:S02]  /*1010*/  LOP3.LUT R22, R23, 0x7ff00000, RZ, 0xc0, !PT ;  /* 0x7ff0000017167812 */ /* 0x000fe400078ec0ff */
[----:B------:R-:W-:Y:S02]  /*1020*/  FSEL R20, R24, R20, !P1 ;  /* 0x0000001418147208 */ /* 0x000fe40004800000 */
        /* <DEDUP_REMOVED lines=12> */
.L_x_17:
[----:B------:R-:W-:Y:S05]  /*10f0*/  BSYNC.RECONVERGENT B0 ;  /* 0x0000000000007941 */ /* 0x000fea0003800200 */
.L_x_16:
[----:B------:R-:W-:Y:S01]  /*1100*/  FSEL R20, R20, RZ, P0 ;  /* 0x000000ff14147208 */ /* 0x000fe20000000000 */
[----:B------:R-:W-:Y:S01]  /*1110*/  BSSY.RECONVERGENT B0, `(.L_x_18) ;  /* 0x000000b000007945 */ /* 0x000fe20003800200 */
[----:B------:R-:W-:Y:S02]  /*1120*/  FSEL R21, R21, 1.875, P0 ;  /* 0x3ff0000015157808 */ /* 0x000fe40000000000 */
[----:B------:R-:W-:-:S04]  /*1130*/  MOV R0, 0x11c0 ;  /* 0x000011c000007802 */ /* 0x000fc80000000f00 */
[----:B------:R-:W-:-:S08]  /*1140*/  DADD R48, R48, -R20 ;  /* 0x0000000030307229 */ /* 0x000fd00000000814 */
[----:B------:R-:W-:-:S08]  /*1150*/  DFMA R48, -R18, R50, R48 ;  /* 0x000000321230722b */ /* 0x000fd00000000130 */
[----:B------:R-:W-:Y:S02]  /*1160*/  DADD R38, R38, R48 ;  /* 0x0000000026267229 */ /* 0x000fe40000000030 */
[----:B------:R-:W-:-:S06]  /*1170*/  DFMA R48, R32, R50, R8 ;  /* 0x000000322030722b */ /* 0x000fcc0000000008 */
[----:B------:R-:W-:Y:S02]  /*1180*/  DMUL R38, R32, R38 ;  /* 0x0000002620267228 */ /* 0x000fe40000000000 */
[----:B------:R-:W-:-:S06]  /*1190*/  DADD R20, -RZ, |R48| ;  /* 0x00000000ff147229 */ /* 0x000fcc0000000530 */
[----:B------:R-:W-:-:S11]  /*11a0*/  DADD R50, R38, R10 ;  /* 0x0000000026327229 */ /* 0x000fd6000000000a */
[----:B------:R-:W-:Y:S05]  /*11b0*/  CALL.REL.NOINC `($_Z27processDuffingTimeEvolutionPdS_S_PKdS1_S1_S1_S1_S1_S1_jj$__internal_accurate_pow) ;  /* 0x0000000400e07944 */ /* 0x000fea0003c00000 */
[----:B------:R-:W-:Y:S05]  /*11c0*/  BSYNC.RECONVERGENT B0 ;  /* 0x0000000000007941 */ /* 0x000fea0003800200 */
.L_x_18:
[----:B------:R-:W-:Y:S01]  /*11d0*/  DADD R24, R48, 3 ;  /* 0x4008000030187429 */ /* 0x000fe20000000000 */
[----:B------:R-:W-:Y:S01]  /*11e0*/  ISETP.GE.AND P0, PT, R49, RZ, PT ;  /* 0x000000ff3100720c */ /* 0x000fe20003f06270 */
[----:B------:R-:W-:Y:S01]  /*11f0*/  DADD R22, R32, R12 ;  /* 0x0000000020167229 */ /* 0x000fe2000000000c */
        /* <DEDUP_REMOVED lines=20> */
.L_x_20:
[----:B------:R-:W-:Y:S05]  /*1340*/  BSYNC.RECONVERGENT B0 ;  /* 0x0000000000007941 */ /* 0x000fea0003800200 */
.L_x_19:
[----:B------:R-:W-:Y:S01]  /*1350*/  FSEL R36, R20, RZ, P1 ;  /* 0x000000ff14247208 */ /* 0x000fe20000800000 */
[----:B------:R-:W-:Y:S01]  /*1360*/  BSSY.RECONVERGENT B0, `(.L_x_21) ;  /* 0x0000020000007945 */ /* 0x000fe20003800200 */
[----:B------:R-:W-:Y:S01]  /*1370*/  FSEL R37, R21, 1.875, P1 ;  /* 0x3ff0000015257808 */ /* 0x000fe20000800000 */
[----:B------:R-:W-:Y:S01]  /*1380*/  @!P2 DMUL R42, RZ, R22 ;  /* 0x00000016ff2aa228 */ /* 0x000fe20000000000 */
[----:B------:R-:W-:-:S04]  /*1390*/  @!P2 IMAD.MOV.U32 R0, RZ, RZ, 0x1 ;  /* 0x00000001ff00a424 */ /* 0x000fc800078e00ff */
[----:B------:R-:W-:-:S08]  /*13a0*/  DADD R36, R48, -R36 ;  /* 0x0000000030247229 */ /* 0x000fd00000000824 */
        /* <DEDUP_REMOVED lines=25> */
.L_x_24:
[----:B------:R-:W-:Y:S05]  /*1540*/  BSYNC.RECONVERGENT B1 ;  /* 0x0000000000017941 */ /* 0x000fea0003800200 */
.L_x_23:
[----:B------:R-:W-:-:S07]  /*1550*/  VIADD R0, R0, 0x1 ;  /* 0x0000000100007836 */ /* 0x000fce0000000000 */
.L_x_22:
[----:B------:R-:W-:Y:S05]  /*1560*/  BSYNC.RECONVERGENT B0 ;  /* 0x0000000000007941 */ /* 0x000fea0003800200 */
.L_x_21:
        /* <DEDUP_REMOVED lines=9> */
[----:B------:R-:W-:Y:S01]  /*1600*/  UIADD3 UR4, UPT, UPT, UR4, 0x1, URZ ;  /* 0x0000000104047890 */ /* 0x000fe2000fffe0ff */
[----:B------:R-:W-:Y:S01]  /*1610*/  IMAD.MOV.U32 R49, RZ, RZ, 0x3da8ff83 ;  /* 0x3da8ff83ff317424 */ /* 0x000fe200078e00ff */
[----:B------:R-:W-:Y:S01]  /*1620*/  ISETP.NE.U32.AND P0, PT, R44, 0x1, PT ;  /* 0x000000012c00780c */ /* 0x000fe20003f05070 */
[----:B------:R-:W-:Y:S01]  /*1630*/  DMUL R44, R42, R42 ;  /* 0x0000002a2a2c7228 */ /* 0x000fe20000000000 */
[----:B------:R-:W-:-:S02]  /*1640*/  UISETP.NE.AND UP0, UPT, UR4, URZ, UPT ;  /* 0x000000ff0400728c */ /* 0x000fc4000bf05270 */
[----:B------:R-:W-:Y:S01]  /*1650*/  FSEL R48, R48, -8.06006814911005101289e+34, !P0 ;  /* 0xf9785eba30307808 */ /* 0x000fe20004000000 */
[----:B------:R-:W-:Y:S01]  /*1660*/  UMOV UR10, 0x55555555 ;  /* 0x55555555000a7882 */ /* 0x000fe20000000000 */
[----:B------:R-:W-:Y:S01]  /*1670*/  FSEL R49, -R49, 0.11223486810922622681, !P0 ;  /* 0x3de5db6531317808 */ /* 0x000fe20004000100 */
[----:B------:R-:W-:Y:S02]  /*1680*/  UMOV UR11, 0x3fc55555 ;  /* 0x3fc55555000b7882 */ /* 0x000fe40000000000 */
[----:B------:R-:W-:-:S03]  /*1690*/  DFMA R12, R6, UR10, R12 ;  /* 0x0000000a060c7c2b */ /* 0x000fc6000800000c */
[----:B--2---:R-:W-:-:S08]  /*16a0*/  DFMA R20, R44, R48, R20 ;  /* 0x000000302c14722b */ /* 0x004fd00000000014 */
[----:B------:R-:W-:-:S08]  /*16b0*/  DFMA R20, R44, R20, R22 ;  /* 0x000000142c14722b */ /* 0x000fd00000000016 */
[----:B---3--:R-:W-:Y:S02]  /*16c0*/  DFMA R20, R44, R20, R24 ;  /* 0x000000142c14722b */ /* 0x008fe40000000018 */
[C---:B------:R-:W-:Y:S02]  /*16d0*/  DFMA R24, R40.reuse, 0.5, R10 ;  /* 0x3fe000002818782b */ /* 0x040fe4000000000a */
[----:B------:R-:W-:-:S04]  /*16e0*/  DFMA R40, R40, 2, R4 ;  /* 0x400000002828782b */ /* 0x000fc80000000004 */
[----:B------:R-:W-:Y:S02]  /*16f0*/  DFMA R20, R44, R20, R26 ;  /* 0x000000142c14722b */ /* 0x000fe4000000001a */
[----:B------:R-:W-:Y:S02]  /*1700*/  DMUL R4, R32, R24 ;  /* 0x0000001820047228 */ /* 0x000fe40000000000 */
[C---:B------:R-:W-:Y:S02]  /*1710*/  DFMA R40, R38.reuse, 2, R40 ;  /* 0x400000002628782b */ /* 0x040fe40000000028 */
[----:B------:R-:W-:Y:S02]  /*1720*/  DADD R38, R38, R10 ;  /* 0x0000000026267229 */ /* 0x000fe4000000000a */
[----:B----4-:R-:W-:-:S08]  /*1730*/  DFMA R20, R44, R20, R28 ;  /* 0x000000142c14722b */ /* 0x010fd0000000001c */
[----:B------:R-:W-:-:S08]  /*1740*/  DFMA R20, R44, R20, R30 ;  /* 0x000000142c14722b */ /* 0x000fd0000000001e */
[----:B------:R-:W-:Y:S02]  /*1750*/  DFMA R42, R20, R42, R42 ;  /* 0x0000002a142a722b */ /* 0x000fe4000000002a */
[----:B------:R-:W-:-:S10]  /*1760*/  DFMA R20, R44, R20, 1 ;  /* 0x3ff000002c14742b */ /* 0x000fd40000000014 */
[----:B------:R-:W-:Y:S02]  /*1770*/  FSEL R22, R20, R42, !P0 ;  /* 0x0000002a14167208 */ /* 0x000fe40004000000 */
[----:B------:R-:W-:Y:S01]  /*1780*/  FSEL R23, R21, R43, !P0 ;  /* 0x0000002b15177208 */ /* 0x000fe20004000000 */
[----:B------:R-:W-:Y:S01]  /*1790*/  DADD R20, R2, R2 ;  /* 0x0000000002147229 */ /* 0x000fe20000000002 */
[----:B------:R-:W-:-:S04]  /*17a0*/  LOP3.LUT P0, RZ, R0, 0x2, RZ, 0xc0, !PT ;  /* 0x0000000200ff7812 */ /* 0x000fc8000780c0ff */
[----:B------:R-:W-:-:S03]  /*17b0*/  DADD R2, RZ, -R22 ;  /* 0x00000000ff027229 */ /* 0x000fc60000000816 */
[----:B------:R-:W-:-:S07]  /*17c0*/  DFMA R20, R32, R10, R20 ;  /* 0x0000000a2014722b */ /* 0x000fce0000000014 */
[----:B------:R-:W-:Y:S01]  /*17d0*/  FSEL R2, R22, R2, !P0 ;  /* 0x0000000216027208 */ /* 0x000fe20004000000 */
[----:B------:R-:W-:Y:S01]  /*17e0*/  DFMA R4, R4, 2, R20 ;  /* 0x400000000404782b */ /* 0x000fe20000000014 */
[----:B------:R-:W-:-:S06]  /*17f0*/  FSEL R3, R23, R3, !P0 ;  /* 0x0000000317037208 */ /* 0x000fcc0004000000 */
[----:B------:R-:W-:Y:S02]  /*1800*/  DFMA R36, R16, R2, R36 ;  /* 0x000000021024722b */ /* 0x000fe40000000024 */
[----:B------:R-:W-:-:S06]  /*1810*/  DFMA R4, R32, R38, R4 ;  /* 0x000000262004722b */ /* 0x000fcc0000000004 */
[----:B------:R-:W-:Y:S02]  /*1820*/  DFMA R36, R32, R36, R40 ;  /* 0x000000242024722b */ /* 0x000fe40000000028 */
[----:B------:R-:W-:-:S06]  /*1830*/  DFMA R8, R4, UR10, R8 ;  /* 0x0000000a04087c2b */ /* 0x000fcc0008000008 */
[----:B------:R-:W-:Y:S01]  /*1840*/  DFMA R10, R36, UR10, R10 ;  /* 0x0000000a240a7c2b */ /* 0x000fe2000800000a */
[----:B------:R-:W-:Y:S10]  /*1850*/  BRA.U UP0, `(.L_x_25) ;  /* 0xffffffe900c07547 */ /* 0x000ff4000b83ffff */
.L_x_0:
[----:B------:R-:W0:Y:S01]  /*1860*/  LDCU.128 UR12, c[0x0][0x380] ;  /* 0x00007000ff0c77ac */ /* 0x000e220008000c00 */
[C---:B------:R-:W-:Y:S01]  /*1870*/  IMAD.SHL.U32 R6, R34.reuse, 0x8, RZ ;  /* 0x0000000822067824 */ /* 0x040fe200078e00ff */
[----:B------:R-:W-:Y:S01]  /*1880*/  SHF.L.U64.HI R34, R34, 0x3, R35 ;  /* 0x0000000322227819 */ /* 0x000fe20000010223 */
[----:B------:R-:W1:Y:S03]  /*1890*/  LDCU.64 UR10, c[0x0][0x390] ;  /* 0x00007200ff0a77ac */ /* 0x000e660008000a00 */
[C---:B0-----:R-:W-:Y:S02]  /*18a0*/  IADD3 R2, P0, PT, R6.reuse, UR12, RZ ;  /* 0x0000000c06027c10 */ /* 0x041fe4000ff1e0ff */
[C---:B------:R-:W-:Y:S02]  /*18b0*/  IADD3 R4, P1, PT, R6.reuse, UR14, RZ ;  /* 0x0000000e06047c10 */ /* 0x040fe4000ff3e0ff */
[----:B-1----:R-:W-:-:S02]  /*18c0*/  IADD3 R6, P2, PT, R6, UR10, RZ ;  /* 0x0000000a06067c10 */ /* 0x002fc4000ff5e0ff */
[C---:B------:R-:W-:Y:S02]  /*18d0*/  IADD3.X R3, PT, PT, R34.reuse, UR13, RZ, P0, !PT ;  /* 0x0000000d22037c10 */ /* 0x040fe400087fe4ff */
[C---:B------:R-:W-:Y:S02]  /*18e0*/  IADD3.X R5, PT, PT, R34.reuse, UR15, RZ, P1, !PT ;  /* 0x0000000f22057c10 */ /* 0x040fe40008ffe4ff */
[----:B------:R-:W-:Y:S01]  /*18f0*/  IADD3.X R7, PT, PT, R34, UR11, RZ, P2, !PT ;  /* 0x0000000b22077c10 */ /* 0x000fe200097fe4ff */
[----:B------:R-:W-:Y:S04]  /*1900*/  STG.E.64 desc[UR6][R2.64], R8 ;  /* 0x0000000802007986 */ /* 0x000fe8000c101b06 */
[----:B------:R-:W-:Y:S04]  /*1910*/  STG.E.64 desc[UR6][R4.64], R10 ;  /* 0x0000000a04007986 */ /* 0x000fe8000c101b06 */
[----:B------:R-:W-:Y:S01]  /*1920*/  STG.E.64 desc[UR6][R6.64], R12 ;  /* 0x0000000c06007986 */ /* 0x000fe2000c101b06 */
[----:B------:R-:W-:Y:S05]  /*1930*/  EXIT ;  /* 0x000000000000794d */ /* 0x000fea0003800000 */
        .type           $_Z27processDuffingTimeEvolutionPdS_S_PKdS1_S1_S1_S1_S1_S1_jj$__internal_accurate_pow,@function
        .size           $_Z27processDuffingTimeEvolutionPdS_S_PKdS1_S1_S1_S1_S1_S1_jj$__internal_accurate_pow,($_Z27processDuffingTimeEvolutionPdS_S_PKdS1_S1_S1_S1_S1_S1_jj$__internal_trig_reduction_slowpathd - $_Z27processDuffingTimeEvolutionPdS_S_PKdS1_S1_S1_S1_S1_S1_jj$__internal_accurate_pow)
$_Z27processDuffingTimeEvolutionPdS_S_PKdS1_S1_S1_S1_S1_S1_jj$__internal_accurate_pow:
[----:B------:R-:W-:Y:S01]  /*1940*/  ISETP.GT.U32.AND P0, PT, R21, 0xfffff, PT ;  /* 0x000fffff1500780c */ /* 0x000fe20003f04070 */
[----:B------:R-:W-:Y:S01]  /*1950*/  IMAD.MOV.U32 R24, RZ, RZ, R21 ;  /* 0x000000ffff187224 */ /* 0x000fe200078e0015 */
[----:B------:R-:W-:Y:S01]  /*1960*/  UMOV UR10, 0x7d2cafe2 ;  /* 0x7d2cafe2000a7882 */ /* 0x000fe20000000000 */
[----:B------:R-:W-:Y:S01]  /*1970*/  IMAD.MOV.U32 R28, RZ, RZ, 0x41ad3b5a ;  /* 0x41ad3b5aff1c7424 */ /* 0x000fe200078e00ff */
[----:B------:R-:W-:Y:S01]  /*1980*/  UMOV UR11, 0x3eb0f5ff ;  /* 0x3eb0f5ff000b7882 */ /* 0x000fe20000000000 */
[----:B------:R-:W-:Y:S01]  /*1990*/  IMAD.MOV.U32 R29, RZ, RZ, 0x3ed0f5d2 ;  /* 0x3ed0f5d2ff1d7424 */ /* 0x000fe200078e00ff */
[----:B------:R-:W-:Y:S01]  /*19a0*/  UMOV UR12, 0x3b39803f ;  /* 0x3b39803f000c7882 */ /* 0x000fe20000000000 */
[----:B------:R-:W-:-:S06]  /*19b0*/  UMOV UR13, 0x3c7abc9e ;  /* 0x3c7abc9e000d7882 */ /* 0x000fcc0000000000 */
[----:B------:R-:W-:Y:S01]  /*19c0*/  @!P0 DMUL R22, R20, 1.80143985094819840000e+16 ;  /* 0x4350000014168828 */ /* 0x000fe20000000000 */
[----:B------:R-:W-:-:S09]  /*19d0*/  SHF.R.U32.HI R21, RZ, 0x14, R21 ;  /* 0x00000014ff157819 */ /* 0x000fd20000011615 */
[----:B------:R-:W-:Y:S01]  /*19e0*/  @!P0 IMAD.MOV.U32 R24, RZ, RZ, R23 ;  /* 0x000000ffff188224 */ /* 0x000fe200078e0017 */
[----:B------:R-:W-:Y:S01]  /*19f0*/  @!P0 LEA.HI R21, R23, 0xffffffca, RZ, 0xc ;  /* 0xffffffca17158811 */ /* 0x000fe200078f60ff */
[----:B------:R-:W-:-:S03]  /*1a00*/  @!P0 IMAD.MOV.U32 R20, RZ, RZ, R22 ;  /* 0x000000ffff148224 */ /* 0x000fc600078e0016 */
[----:B------:R-:W-:Y:S01]  /*1a10*/  LOP3.LUT R24, R24, 0x800fffff, RZ, 0xc0, !PT ;  /* 0x800fffff18187812 */ /* 0x000fe200078ec0ff */
[----:B------:R-:W-:Y:S02]  /*1a20*/  IMAD.MOV.U32 R26, RZ, RZ, R20 ;  /* 0x000000ffff1a7224 */ /* 0x000fe400078e0014 */
[----:B------:R-:W-:Y:S01]  /*1a30*/  VIADD R20, R21, 0xfffffc01 ;  /* 0xfffffc0115147836 */ /* 0x000fe20000000000 */
[----:B------:R-:W-:Y:S01]  /*1a40*/  LOP3.LUT R27, R24, 0x3ff00000, RZ, 0xfc, !PT ;  /* 0x3ff00000181b7812 */ /* 0x000fe200078efcff */
[----:B------:R-:W-:-:S03]  /*1a50*/  IMAD.MOV.U32 R24, RZ, RZ, RZ ;  /* 0x000000ffff187224 */ /* 0x000fc600078e00ff */
[----:B------:R-:W-:-:S13]  /*1a60*/  ISETP.GE.U32.AND P1, PT, R27, 0x3ff6a09f, PT ;  /* 0x3ff6a09f1b00780c */ /* 0x000fda0003f26070 */
[----:B------:R-:W-:Y:S02]  /*1a70*/  @P1 VIADD R25, R27, 0xfff00000 ;  /* 0xfff000001b191836 */ /* 0x000fe40000000000 */
[----:B------:R-:W-:Y:S02]  /*1a80*/  @P1 VIADD R20, R21, 0xfffffc02 ;  /* 0xfffffc0215141836 */ /* 0x000fe40000000000 */
[----:B------:R-:W-:Y:S02]  /*1a90*/  @P1 IMAD.MOV.U32 R27, RZ, RZ, R25 ;  /* 0x000000ffff1b1224 */ /* 0x000fe400078e0019 */
[----:B------:R-:W-:Y:S01]  /*1aa0*/  IMAD.MOV.U32 R21, RZ, RZ, 0x43300000 ;  /* 0x43300000ff157424 */ /* 0x000fe200078e00ff */
[----:B------:R-:W-:-:S03]  /*1ab0*/  LOP3.LUT R20, R20, 0x80000000, RZ, 0x3c, !PT ;  /* 0x8000000014147812 */ /* 0x000fc600078e3cff */
[C---:B------:R-:W-:Y:S02]  /*1ac0*/  DADD R36, R26.reuse, 1 ;  /* 0x3ff000001a247429 */ /* 0x040fe40000000000 */
[----:B------:R-:W-:-:S04]  /*1ad0*/  DADD R26, R26, -1 ;  /* 0xbff000001a1a7429 */ /* 0x000fc80000000000 */
[----:B------:R-:W0:Y:S02]  /*1ae0*/  MUFU.RCP64H R25, R37 ;  /* 0x0000002500197308 */ /* 0x000e240000001800 */
[----:B0-----:R-:W-:-:S08]  /*1af0*/  DFMA R30, -R36, R24, 1 ;  /* 0x3ff00000241e742b */ /* 0x001fd00000000118 */
[----:B------:R-:W-:-:S08]  /*1b00*/  DFMA R30, R30, R30, R30 ;  /* 0x0000001e1e1e722b */ /* 0x000fd0000000001e */
[----:B------:R-:W-:-:S08]  /*1b10*/  DFMA R30, R24, R30, R24 ;  /* 0x0000001e181e722b */ /* 0x000fd00000000018 */
[----:B------:R-:W-:-:S08]  /*1b20*/  DMUL R24, R26, R30 ;  /* 0x0000001e1a187228 */ /* 0x000fd00000000000 */
[----:B------:R-:W-:-:S08]  /*1b30*/  DFMA R24, R26, R30, R24 ;  /* 0x0000001e1a18722b */ /* 0x000fd00000000018 */
[----:B------:R-:W-:-:S08]  /*1b40*/  DMUL R42, R24, R24 ;  /* 0x00000018182a7228 */ /* 0x000fd00000000000 */
[----:B------:R-:W-:Y:S01]  /*1b50*/  DFMA R28, R42, UR10, R28 ;  /* 0x0000000a2a1c7c2b */ /* 0x000fe2000800001c */
[----:B------:R-:W-:Y:S01]  /*1b60*/  UMOV UR10, 0x75488a3f ;  /* 0x75488a3f000a7882 */ /* 0x000fe20000000000 */
[----:B------:R-:W-:-:S06]  /*1b70*/  UMOV UR11, 0x3ef3b20a ;  /* 0x3ef3b20a000b7882 */ /* 0x000fcc0000000000 */
[----:B------:R-:W-:Y:S01]  /*1b80*/  DFMA R36, R42, R28, UR10 ;  /* 0x0000000a2a247e2b */ /* 0x000fe2000800001c */
[----:B------:R-:W-:Y:S01]  /*1b90*/  UMOV UR10, 0xe4faecd5 ;  /* 0xe4faecd5000a7882 */ /* 0x000fe20000000000 */
[----:B------:R-:W-:Y:S01]  /*1ba0*/  UMOV UR11, 0x3f1745cd ;  /* 0x3f1745cd000b7882 */ /* 0x000fe20000000000 */
[----:B------:R-:W-:-:S05]  /*1bb0*/  DADD R28, R26, -R24 ;  /* 0x000000001a1c7229 */ /* 0x000fca0000000818 */
[----:B------:R-:W-:Y:S01]  /*1bc0*/  DFMA R36, R42, R36, UR10 ;  /* 0x0000000a2a247e2b */ /* 0x000fe20008000024 */
[----:B------:R-:W-:Y:S01]  /*1bd0*/  UMOV UR10, 0x258a578b ;  /* 0x258a578b000a7882 */ /* 0x000fe20000000000 */
[----:B------:R-:W-:Y:S01]  /*1be0*/  UMOV UR11, 0x3f3c71c7 ;  /* 0x3f3c71c7000b7882 */ /* 0x000fe20000000000 */
[----:B------:R-:W-:-:S05]  /*1bf0*/  DADD R28, R28, R28 ;  /* 0x000000001c1c7229 */ /* 0x000fca000000001c */
[----:B------:R-:W-:Y:S01]  /*1c00*/  DFMA R36, R42, R36, UR10 ;  /* 0x0000000a2a247e2b */ /* 0x000fe20008000024 */
[----:B------:R-:W-:Y:S01]  /*1c10*/  UMOV UR10, 0x9242b910 ;  /* 0x9242b910000a7882 */ /* 0x000fe20000000000 */
[----:B------:R-:W-:Y:S01]  /*1c20*/  UMOV UR11, 0x3f624924 ;  /* 0x3f624924000b7882 */ /* 0x000fe20000000000 */
[----:B------:R-:W-:-:S05]  /*1c30*/  DFMA R28, R26, -R24, R28 ;  /* 0x800000181a1c722b */ /* 0x000fca000000001c */
[----:B------:R-:W-:Y:S01]  /*1c40*/  DFMA R36, R42, R36, UR10 ;  /* 0x0000000a2a247e2b */ /* 0x000fe20008000024 */
[----:B------:R-:W-:Y:S01]  /*1c50*/  UMOV UR10, 0x99999dfb ;  /* 0x99999dfb000a7882 */ /* 0x000fe20000000000 */
[----:B------:R-:W-:Y:S01]  /*1c60*/  UMOV UR11, 0x3f899999 ;  /* 0x3f899999000b7882 */ /* 0x000fe20000000000 */
[----:B------:R-:W-:Y:S02]  /*1c70*/  DMUL R28, R30, R28 ;  /* 0x0000001c1e1c7228 */ /* 0x000fe40000000000 */
[----:B------:R-:W-:-:S03]  /*1c80*/  DMUL R30, R24, R24 ;  /* 0x00000018181e7228 */ /* 0x000fc60000000000 */
[----:B------:R-:W-:Y:S01]  /*1c90*/  DFMA R36, R42, R36, UR10 ;  /* 0x0000000a2a247e2b */ /* 0x000fe20008000024 */
[----:B------:R-:W-:Y:S01]  /*1ca0*/  UMOV UR10, 0x55555555 ;  /* 0x55555555000a7882 */ /* 0x000fe20000000000 */
[----:B------:R-:W-:-:S06]  /*1cb0*/  UMOV UR11, 0x3fb55555 ;  /* 0x3fb55555000b7882 */ /* 0x000fcc0000000000 */
[----:B------:R-:W-:-:S08]  /*1cc0*/  DFMA R26, R42, R36, UR10 ;  /* 0x0000000a2a1a7e2b */ /* 0x000fd00008000024 */
[----:B------:R-:W-:Y:S01]  /*1cd0*/  DADD R44, -R26, UR10 ;  /* 0x0000000a1a2c7e29 */ /* 0x000fe20008000100 */
[----:B------:R-:W-:Y:S01]  /*1ce0*/  UMOV UR10, 0xb9e7b0 ;  /* 0x00b9e7b0000a7882 */ /* 0x000fe20000000000 */
[----:B------:R-:W-:-:S06]  /*1cf0*/  UMOV UR11, 0x3c46a4cb ;  /* 0x3c46a4cb000b7882 */ /* 0x000fcc0000000000 */
[----:B------:R-:W-:Y:S02]  /*1d00*/  DFMA R44, R42, R36, R44 ;  /* 0x000000242a2c722b */ /* 0x000fe4000000002c */
[----:B------:R-:W-:Y:S01]  /*1d10*/  DFMA R42, R24, R24, -R30 ;  /* 0x00000018182a722b */ /* 0x000fe2000000081e */
[----:B------:R-:W-:Y:S02]  /*1d20*/  VIADD R37, R29, 0x100000 ;  /* 0x001000001d257836 */ /* 0x000fe40000000000 */
[----:B------:R-:W-:-:S03]  /*1d30*/  IMAD.MOV.U32 R36, RZ, RZ, R28 ;  /* 0x000000ffff247224 */ /* 0x000fc600078e001c */
[----:B------:R-:W-:Y:S01]  /*1d40*/  DADD R44, R44, -UR10 ;  /* 0x8000000a2c2c7e29 */ /* 0x000fe20008000000 */
[----:B------:R-:W-:Y:S01]  /*1d50*/  UMOV UR10, 0x80000000 ;  /* 0x80000000000a7882 */ /* 0x000fe20000000000 */
[----:B------:R-:W-:Y:S01]  /*1d60*/  UMOV UR11, 0x43300000 ;  /* 0x43300000000b7882 */ /* 0x000fe20000000000 */
[C---:B------:R-:W-:Y:S02]  /*1d70*/  DFMA R36, R24.reuse, R36, R42 ;  /* 0x000000241824722b */ /* 0x040fe4000000002a */
[----:B------:R-:W-:Y:S02]  /*1d80*/  DMUL R42, R24, R30 ;  /* 0x0000001e182a7228 */ /* 0x000fe40000000000 */
[----:B------:R-:W-:Y:S01]  /*1d90*/  DADD R20, R20, -UR10 ;  /* 0x8000000a14147e29 */ /* 0x000fe20008000000 */
[----:B------:R-:W-:Y:S01]  /*1da0*/  UMOV UR10, 0xfefa39ef ;  /* 0xfefa39ef000a7882 */ /* 0x000fe20000000000 */
[----:B------:R-:W-:-:S04]  /*1db0*/  UMOV UR11, 0x3fe62e42 ;  /* 0x3fe62e42000b7882 */ /* 0x000fc80000000000 */
[----:B------:R-:W-:-:S08]  /*1dc0*/  DFMA R46, R24, R30, -R42 ;  /* 0x0000001e182e722b */ /* 0x000fd0000000082a */
[----:B------:R-:W-:Y:S02]  /*1dd0*/  DFMA R46, R28, R30, R46 ;  /* 0x0000001e1c2e722b */ /* 0x000fe4000000002e */
[----:B------:R-:W-:-:S06]  /*1de0*/  DADD R30, R26, R44 ;  /* 0x000000001a1e7229 */ /* 0x000fcc000000002c */
[----:B------:R-:W-:Y:S02]  /*1df0*/  DFMA R36, R24, R36, R46 ;  /* 0x000000241824722b */ /* 0x000fe4000000002e */
[----:B------:R-:W-:Y:S02]  /*1e00*/  DADD R46, R26, -R30 ;  /* 0x000000001a2e7229 */ /* 0x000fe4000000081e */
[----:B------:R-:W-:-:S06]  /*1e10*/  DMUL R26, R30, R42 ;  /* 0x0000002a1e1a7228 */ /* 0x000fcc0000000000 */
[----:B------:R-:W-:Y:S02]  /*1e20*/  DADD R46, R44, R46 ;  /* 0x000000002c2e7229 */ /* 0x000fe4000000002e */
[----:B------:R-:W-:-:S08]  /*1e30*/  DFMA R44, R30, R42, -R26 ;  /* 0x0000002a1e2c722b */ /* 0x000fd0000000081a */
[----:B------:R-:W-:-:S08]  /*1e40*/  DFMA R36, R30, R36, R44 ;  /* 0x000000241e24722b */ /* 0x000fd0000000002c */
[----:B------:R-:W-:-:S08]  /*1e50*/  DFMA R46, R46, R42, R36 ;  /* 0x0000002a2e2e722b */ /* 0x000fd00000000024 */
[----:B------:R-:W-:-:S08]  /*1e60*/  DADD R36, R26, R46 ;  /* 0x000000001a247229 */ /* 0x000fd0000000002e */
[--C-:B------:R-:W-:Y:S02]  /*1e70*/  DADD R30, R24, R36.reuse ;  /* 0x00000000181e7229 */ /* 0x100fe40000000024 */
[----:B------:R-:W-:-:S06]  /*1e80*/  DADD R26, R26, -R36 ;  /* 0x000000001a1a7229 */ /* 0x000fcc0000000824 */
[----:B------:R-:W-:Y:S02]  /*1e90*/  DADD R24, R24, -R30 ;  /* 0x0000000018187229 */ /* 0x000fe4000000081e */
[----:B------:R-:W-:-:S06]  /*1ea0*/  DADD R26, R46, R26 ;  /* 0x000000002e1a7229 */ /* 0x000fcc000000001a */
[----:B------:R-:W-:-:S08]  /*1eb0*/  DADD R24, R36, R24 ;  /* 0x0000000024187229 */ /* 0x000fd00000000018 */
[----:B------:R-:W-:-:S08]  /*1ec0*/  DADD R24, R26, R24 ;  /* 0x000000001a187229 */ /* 0x000fd00000000018 */
[----:B------:R-:W-:-:S08]  /*1ed0*/  DADD R28, R28, R24 ;  /* 0x000000001c1c7229 */ /* 0x000fd00000000018 */
[----:B------:R-:W-:-:S08]  /*1ee0*/  DADD R22, R30, R28 ;  /* 0x000000001e167229 */ /* 0x000fd0000000001c */
[--C-:B------:R-:W-:Y:S02]  /*1ef0*/  DFMA R24, R20, UR10, R22.reuse ;  /* 0x0000000a14187c2b */ /* 0x100fe40008000016 */
[----:B------:R-:W-:-:S06]  /*1f00*/  DADD R30, R30, -R22 ;  /* 0x000000001e1e7229 */ /* 0x000fcc0000000816 */
[----:B------:R-:W-:Y:S02]  /*1f10*/  DFMA R26, R20, -UR10, R24 ;  /* 0x8000000a141a7c2b */ /* 0x000fe40008000018 */
[----:B------:R-:W-:-:S06]  /*1f20*/  DADD R30, R28, R30 ;  /* 0x000000001c1e7229 */ /* 0x000fcc000000001e */
[----:B------:R-:W-:-:S08]  /*1f30*/  DADD R26, -R22, R26 ;  /* 0x00000000161a7229 */ /* 0x000fd0000000011a */
[----:B------:R-:W-:-:S08]  /*1f40*/  DADD R22, R30, -R26 ;  /* 0x000000001e167229 */ /* 0x000fd0000000081a */
[----:B------:R-:W-:-:S08]  /*1f50*/  DFMA R22, R20, UR12, R22 ;  /* 0x0000000c14167c2b */ /* 0x000fd00008000016 */
[----:B------:R-:W-:-:S08]  /*1f60*/  DADD R20, R24, R22 ;  /* 0x0000000018147229 */ /* 0x000fd00000000016 */
[----:B------:R-:W-:Y:S02]  /*1f70*/  DADD R24, R24, -R20 ;  /* 0x0000000018187229 */ /* 0x000fe40000000814 */
[----:B------:R-:W-:-:S06]  /*1f80*/  DMUL R28, R20, 3 ;  /* 0x40080000141c7828 */ /* 0x000fcc0000000000 */
[----:B------:R-:W-:Y:S02]  /*1f90*/  DADD R24, R22, R24 ;  /* 0x0000000016187229 */ /* 0x000fe40000000018 */
[----:B------:R-:W-:Y:S01]  /*1fa0*/  DFMA R20, R20, 3, -R28 ;  /* 0x400800001414782b */ /* 0x000fe2000000081c */
[----:B------:R-:W-:Y:S02]  /*1fb0*/  IMAD.MOV.U32 R22, RZ, RZ, 0x652b82fe ;  /* 0x652b82feff167424 */ /* 0x000fe400078e00ff */
[----:B------:R-:W-:-:S05]  /*1fc0*/  IMAD.MOV.U32 R23, RZ, RZ, 0x3ff71547 ;  /* 0x3ff71547ff177424 */ /* 0x000fca00078e00ff */
[----:B------:R-:W-:-:S08]  /*1fd0*/  DFMA R20, R24, 3, R20 ;  /* 0x400800001814782b */ /* 0x000fd00000000014 */
[----:B------:R-:W-:-:S08]  /*1fe0*/  DADD R26, R28, R20 ;  /* 0x000000001c1a7229 */ /* 0x000fd00000000014 */
[----:B------:R-:W-:Y:S02]  /*1ff0*/  DFMA R22, R26, R22, 6.75539944105574400000e+15 ;  /* 0x433800001a16742b */ /* 0x000fe40000000016 */
[----:B------:R-:W-:Y:S01]  /*2000*/  FSETP.GEU.AND P0, PT, |R27|, 4.1917929649353027344, PT ;  /* 0x4086232b1b00780b */ /* 0x000fe20003f0e200 */
[----:B------:R-:W-:-:S05]  /*2010*/  DADD R28, R28, -R26 ;  /* 0x000000001c1c7229 */ /* 0x000fca000000081a */
[----:B------:R-:W-:-:S03]  /*2020*/  DADD R24, R22, -6.75539944105574400000e+15 ;  /* 0xc338000016187429 */ /* 0x000fc60000000000 */
[----:B------:R-:W-:-:S05]  /*2030*/  DADD R20, R20, R28 ;  /* 0x0000000014147229 */ /* 0x000fca000000001c */
[----:B------:R-:W-:Y:S01]  /*2040*/  DFMA R30, R24, -UR10, R26 ;  /* 0x8000000a181e7c2b */ /* 0x000fe2000800001a */
[----:B------:R-:W-:Y:S01]  /*2050*/  UMOV UR10, 0x3b39803f ;  /* 0x3b39803f000a7882 */ /* 0x000fe20000000000 */
[----:B------:R-:W-:-:S06]  /*2060*/  UMOV UR11, 0x3c7abc9e ;  /* 0x3c7abc9e000b7882 */ /* 0x000fcc0000000000 */
[----:B------:R-:W-:Y:S01]  /*2070*/  DFMA R30, R24, -UR10, R30 ;  /* 0x8000000a181e7c2b */ /* 0x000fe2000800001e */
[----:B------:R-:W-:Y:S01]  /*2080*/  UMOV UR10, 0x69ce2bdf ;  /* 0x69ce2bdf000a7882 */ /* 0x000fe20000000000 */
[----:B------:R-:W-:Y:S01]  /*2090*/  IMAD.MOV.U32 R24, RZ, RZ, -0x35dec16 ;  /* 0xfca213eaff187424 */ /* 0x000fe200078e00ff */
[----:B------:R-:W-:Y:S01]  /*20a0*/  UMOV UR11, 0x3e5ade15 ;  /* 0x3e5ade15000b7882 */ /* 0x000fe20000000000 */
[----:B------:R-:W-:-:S06]  /*20b0*/  IMAD.MOV.U32 R25, RZ, RZ, 0x3e928af3 ;  /* 0x3e928af3ff197424 */ /* 0x000fcc00078e00ff */
[----:B------:R-:W-:Y:S01]  /*20c0*/  DFMA R24, R30, UR10, R24 ;  /* 0x0000000a1e187c2b */ /* 0x000fe20008000018 */
[----:B------:R-:W-:Y:S01]  /*20d0*/  UMOV UR10, 0x62401315 ;  /* 0x62401315000a7882 */ /* 0x000fe20000000000 */
[----:B------:R-:W-:-:S06]  /*20e0*/  UMOV UR11, 0x3ec71dee ;  /* 0x3ec71dee000b7882 */ /* 0x000fcc0000000000 */
[----:B------:R-:W-:Y:S01]  /*20f0*/  DFMA R24, R30, R24, UR10 ;  /* 0x0000000a1e187e2b */ /* 0x000fe20008000018 */
        /* <DEDUP_REMOVED lines=20> */
[----:B------:R-:W-:-:S08]  /*2240*/  DFMA R24, R30, R24, UR10 ;  /* 0x0000000a1e187e2b */ /* 0x000fd00008000018 */
[----:B------:R-:W-:-:S08]  /*2250*/  DFMA R24, R30, R24, 1 ;  /* 0x3ff000001e18742b */ /* 0x000fd00000000018 */
[----:B------:R-:W-:-:S10]  /*2260*/  DFMA R24, R30, R24, 1 ;  /* 0x3ff000001e18742b */ /* 0x000fd40000000018 */
[----:B------:R-:W-:Y:S02]  /*2270*/  IMAD R29, R22, 0x100000, R25 ;  /* 0x00100000161d7824 */ /* 0x000fe400078e0219 */
[----:B------:R-:W-:Y:S01]  /*2280*/  IMAD.MOV.U32 R28, RZ, RZ, R24 ;  /* 0x000000ffff1c7224 */ /* 0x000fe200078e0018 */
[----:B------:R-:W-:Y:S06]  /*2290*/  @!P0 BRA `(.L_x_26) ;  /* 0x0000000000308947 */ /* 0x000fec0003800000 */
[----:B------:R-:W-:Y:S01]  /*22a0*/  FSETP.GEU.AND P1, PT, |R27|, 4.2275390625, PT ;  /* 0x408748001b00780b */ /* 0x000fe20003f2e200 */
[C---:B------:R-:W-:Y:S02]  /*22b0*/  DADD R28, R26.reuse, +INF ;  /* 0x7ff000001a1c7429 */ /* 0x040fe40000000000 */
[----:B------:R-:W-:-:S08]  /*22c0*/  DSETP.GEU.AND P0, PT, R26, RZ, PT ;  /* 0x000000ff1a00722a */ /* 0x000fd00003f0e000 */
[----:B------:R-:W-:Y:S02]  /*22d0*/  FSEL R28, R28, RZ, P0 ;  /* 0x000000ff1c1c7208 */ /* 0x000fe40000000000 */
[----:B------:R-:W-:Y:S02]  /*22e0*/  @!P1 LEA.HI R23, R22, R22, RZ, 0x1 ;  /* 0x0000001616179211 */ /* 0x000fe400078f08ff */
[----:B------:R-:W-:Y:S02]  /*22f0*/  FSEL R29, R29, RZ, P0 ;  /* 0x000000ff1d1d7208 */ /* 0x000fe40000000000 */
[----:B------:R-:W-:-:S05]  /*2300*/  @!P1 SHF.R.S32.HI R23, RZ, 0x1, R23 ;  /* 0x00000001ff179819 */ /* 0x000fca0000011417 */
[----:B------:R-:W-:Y:S02]  /*2310*/  @!P1 IMAD.IADD R22, R22, 0x1, -R23 ;  /* 0x0000000116169824 */ /* 0x000fe400078e0a17 */
[----:B------:R-:W-:-:S03]  /*2320*/  @!P1 IMAD R25, R23, 0x100000, R25 ;  /* 0x0010000017199824 */ /* 0x000fc600078e0219 */
[----:B------:R-:W-:Y:S01]  /*2330*/  @!P1 LEA R23, R22, 0x3ff00000, 0x14 ;  /* 0x3ff0000016179811 */ /* 0x000fe200078ea0ff */
[----:B------:R-:W-:-:S06]  /*2340*/  @!P1 IMAD.MOV.U32 R22, RZ, RZ, RZ ;  /* 0x000000ffff169224 */ /* 0x000fcc00078e00ff */
[----:B------:R-:W-:-:S11]  /*2350*/  @!P1 DMUL R28, R24, R22 ;  /* 0x00000016181c9228 */ /* 0x000fd60000000000 */
.L_x_26:
[----:B------:R-:W-:Y:S01]  /*2360*/  DFMA R20, R20, R28, R28 ;  /* 0x0000001c1414722b */ /* 0x000fe2000000001c */
[----:B------:R-:W-:Y:S01]  /*2370*/  IMAD.MOV.U32 R22, RZ, RZ, R0 ;  /* 0x000000ffff167224 */ /* 0x000fe200078e0000 */
[----:B------:R-:W-:Y:S01]  /*2380*/  DSETP.NEU.AND P0, PT, |R28|, +INF , PT ;  /* 0x7ff000001c00742a */ /* 0x000fe20003f0d200 */
[----:B------:R-:W-:-:S07]  /*2390*/  IMAD.MOV.U32 R23, RZ, RZ, 0x0 ;  /* 0x00000000ff177424 */ /* 0x000fce00078e00ff */
[----:B------:R-:W-:Y:S02]  /*23a0*/  FSEL R20, R28, R20, !P0 ;  /* 0x000000141c147208 */ /* 0x000fe40004000000 */
[----:B------:R-:W-:Y:S01]  /*23b0*/  FSEL R21, R29, R21, !P0 ;  /* 0x000000151d157208 */ /* 0x000fe20004000000 */
[----:B------:R-:W-:Y:S06]  /*23c0*/  RET.REL.NODEC R22 `(_Z27processDuffingTimeEvolutionPdS_S_PKdS1_S1_S1_S1_S1_S1_jj) ;  /* 0xffffffdc160c7950 */ /* 0x000fec0003c3ffff */
        .type           $_Z27processDuffingTimeEvolutionPdS_S_PKdS1_S1_S1_S1_S1_S1_jj$__internal_trig_reduction_slowpathd,@function
        .size           $_Z27processDuffingTimeEvolutionPdS_S_PKdS1_S1_S1_S1_S1_S1_jj$__internal_trig_reduction_slowpathd,(.L_x_36 - $_Z27processDuffingTimeEvolutionPdS_S_PKdS1_S1_S1_S1_S1_S1_jj$__internal_trig_reduction_slowpathd)
$_Z27processDuffingTimeEvolutionPdS_S_PKdS1_S1_S1_S1_S1_S1_jj$__internal_trig_reduction_slowpathd:
[--C-:B------:R-:W-:Y:S01]  /*23d0*/  SHF.R.U32.HI R20, RZ, 0x14, R21.reuse ;  /* 0x00000014ff147819 */ /* 0x100fe20000011615 */
[----:B------:R-:W-:Y:S02]  /*23e0*/  IMAD.MOV.U32 R26, RZ, RZ, R22 ;  /* 0x000000ffff1a7224 */ /* 0x000fe400078e0016 */
[----:B------:R-:W-:Y:S01]  /*23f0*/  IMAD.MOV.U32 R27, RZ, RZ, R21 ;  /* 0x000000ffff1b7224 */ /* 0x000fe200078e0015 */
[----:B------:R-:W-:Y:S01]  /*2400*/  LOP3.LUT R23, R20, 0x7ff, RZ, 0xc0, !PT ;  /* 0x000007ff14177812 */ /* 0x000fe200078ec0ff */
[----:B------:R-:W-:-:S03]  /*2410*/  IMAD.MOV.U32 R22, RZ, RZ, RZ ;  /* 0x000000ffff167224 */ /* 0x000fc600078e00ff */
[----:B------:R-:W-:-:S13]  /*2420*/  ISETP.NE.AND P0, PT, R23, 0x7ff, PT ;  /* 0x000007ff1700780c */ /* 0x000fda0003f05270 */
[----:B------:R-:W-:Y:S05]  /*2430*/  @!P0 BRA `(.L_x_27) ;  /* 0x0000000800448947 */ /* 0x000fea0003800000 */
[----:B------:R-:W-:Y:S01]  /*2440*/  VIADD R23, R23, 0xfffffc00 ;  /* 0xfffffc0017177836 */ /* 0x000fe20000000000 */
[----:B------:R-:W-:Y:S01]  /*2450*/  BSSY.RECONVERGENT B2, `(.L_x_28) ;  /* 0x000002e000027945 */ /* 0x000fe20003800200 */
[----:B------:R-:W-:-:S03]  /*2460*/  CS2R R28, SRZ ;  /* 0x00000000001c7805 */ /* 0x000fc6000001ff00 */
[----:B------:R-:W-:Y:S02]  /*2470*/  SHF.R.U32.HI R22, RZ, 0x6, R23 ;  /* 0x00000006ff167819 */ /* 0x000fe40000011617 */
[----:B------:R-:W-:Y:S02]  /*2480*/  ISETP.GE.U32.AND P0, PT, R23, 0x80, PT ;  /* 0x000000801700780c */ /* 0x000fe40003f06070 */
[C---:B------:R-:W-:Y:S02]  /*2490*/  IADD3 R23, PT, PT, -R22.reuse, 0x13, RZ ;  /* 0x0000001316177810 */ /* 0x040fe40007ffe1ff */
[----:B------:R-:W-:Y:S02]  /*24a0*/  IADD3 R44, PT, PT, -R22, 0xf, RZ ;  /* 0x0000000f162c7810 */ /* 0x000fe40007ffe1ff */
[----:B------:R-:W-:-:S04]  /*24b0*/  SEL R23, R23, 0x12, P0 ;  /* 0x0000001217177807 */ /* 0x000fc80000000000 */
[----:B------:R-:W-:-:S13]  /*24c0*/  ISETP.GE.AND P0, PT, R44, R23, PT ;  /* 0x000000172c00720c */ /* 0x000fda0003f06270 */
[----:B------:R-:W-:Y:S05]  /*24d0*/  @P0 BRA `(.L_x_29) ;  /* 0x0000000000940947 */ /* 0x000fea0003800000 */
[----:B------:R-:W0:Y:S01]  /*24e0*/  LDC.64 R24, c[0x0][0x358] ;  /* 0x0000d600ff187b82 */ /* 0x000e220000000a00 */
[C---:B------:R-:W-:Y:S01]  /*24f0*/  SHF.L.U64.HI R31, R26.reuse, 0xb, R27 ;  /* 0x0000000b1a1f7819 */ /* 0x040fe2000001021b */
[----:B------:R-:W-:Y:S01]  /*2500*/  BSSY.RECONVERGENT B3, `(.L_x_30) ;  /* 0x0000021000037945 */ /* 0x000fe20003800200 */
[----:B------:R-:W-:Y:S01]  /*2510*/  IMAD.SHL.U32 R43, R26, 0x800, RZ ;  /* 0x000008001a2b7824 */ /* 0x000fe200078e00ff */
[----:B------:R-:W-:Y:S01]  /*2520*/  IADD3 R42, PT, PT, RZ, -R22, -R23 ;  /* 0x80000016ff2a7210 */ /* 0x000fe20007ffe817 */
[----:B------:R-:W-:Y:S01]  /*2530*/  IMAD.MOV.U32 R30, RZ, RZ, RZ ;  /* 0x000000ffff1e7224 */ /* 0x000fe200078e00ff */
[----:B------:R-:W-:Y:S02]  /*2540*/  CS2R R28, SRZ ;  /* 0x00000000001c7805 */ /* 0x000fe4000001ff00 */
[----:B------:R-:W-:-:S07]  /*2550*/  LOP3.LUT R31, R31, 0x80000000, RZ, 0xfc, !PT ;  /* 0x800000001f1f7812 */ /* 0x000fce00078efcff */
.L_x_31:
[----:B------:R-:W1:Y:S01]  /*2560*/  LDC.64 R26, c[0x4][RZ] ;  /* 0x01000000ff1a7b82 */ /* 0x000e620000000a00 */
[----:B0-----:R-:W-:Y:S02]  /*2570*/  R2UR UR10, R24 ;  /* 0x00000000180a72ca */ /* 0x001fe400000e0000 */
[----:B------:R-:W-:Y:S01]  /*2580*/  R2UR UR11, R25 ;  /* 0x00000000190b72ca */ /* 0x000fe200000e0000 */
[----:B-1----:R-:W-:-:S12]  /*2590*/  IMAD.WIDE R48, R44, 0x8, R26 ;  /* 0x000000082c307825 */ /* 0x002fd800078e021a */
[----:B------:R-:W2:Y:S01]  /*25a0*/  LDG.E.64.CONSTANT R26, desc[UR10][R48.64] ;  /* 0x0000000a301a7981 */ /* 0x000ea2000c1e9b00 */
[----:B------:R-:W-:Y:S02]  /*25b0*/  VIADD R42, R42, 0x1 ;  /* 0x000000012a2a7836 */ /* 0x000fe40000000000 */
[----:B------:R-:W-:Y:S02]  /*25c0*/  VIADD R44, R44, 0x1 ;  /* 0x000000012c2c7836 */ /* 0x000fe40000000000 */
[----:B--2---:R-:W-:-:S04]  /*25d0*/  IMAD.WIDE.U32 R28, P2, R26, R43, R28 ;  /* 0x0000002b1a1c7225 */ /* 0x004fc8000784001c */
[C---:B------:R-:W-:Y:S02]  /*25e0*/  IMAD R47, R26.reuse, R31, RZ ;  /* 0x0000001f1a2f7224 */ /* 0x040fe400078e02ff */
[----:B------:R-:W-:Y:S02]  /*25f0*/  IMAD R46, R27, R43, RZ ;  /* 0x0000002b1b2e7224 */ /* 0x000fe400078e02ff */
[----:B------:R-:W-:Y:S01]  /*2600*/  IMAD.HI.U32 R26, R26, R31, RZ ;  /* 0x0000001f1a1a7227 */ /* 0x000fe200078e00ff */
[----:B------:R-:W-:-:S03]  /*2610*/  IADD3 R47, P0, PT, R47, R29, RZ ;  /* 0x0000001d2f2f7210 */ /* 0x000fc60007f1e0ff */
[----:B------:R-:W-:Y:S01]  /*2620*/  IMAD.X R45, RZ, RZ, R26, P2 ;  /* 0x000000ffff2d7224 */ /* 0x000fe200010e061a */
[----:B------:R-:W-:Y:S01]  /*2630*/  IADD3 R47, P1, PT, R46, R47, RZ ;  /* 0x0000002f2e2f7210 */ /* 0x000fe20007f3e0ff */
[----:B------:R-:W-:Y:S02]  /*2640*/  IMAD.MOV.U32 R46, RZ, RZ, R28 ;  /* 0x000000ffff2e7224 */ /* 0x000fe400078e001c */
[----:B------:R-:W-:-:S04]  /*2650*/  IMAD.HI.U32 R28, R27, R43, RZ ;  /* 0x0000002b1b1c7227 */ /* 0x000fc800078e00ff */
[----:B------:R-:W-:Y:S01]  /*2660*/  IMAD.HI.U32 R26, R27, R31, RZ ;  /* 0x0000001f1b1a7227 */ /* 0x000fe200078e00ff */
[----:B------:R-:W-:-:S03]  /*2670*/  IADD3.X R28, P0, PT, R28, R45, RZ, P0, !PT ;  /* 0x0000002d1c1c7210 */ /* 0x000fc6000071e4ff */
[----:B------:R-:W-:Y:S02]  /*2680*/  IMAD R27, R27, R31, RZ ;  /* 0x0000001f1b1b7224 */ /* 0x000fe400078e02ff */
[----:B------:R-:W-:Y:S01]  /*2690*/  IMAD.X R26, RZ, RZ, R26, P0 ;  /* 0x000000ffff1a7224 */ /* 0x000fe200000e061a */
[----:B------:R-:W-:Y:S01]  /*26a0*/  ISETP.NE.AND P0, PT, R42, -0xf, PT ;  /* 0xfffffff12a00780c */ /* 0x000fe20003f05270 */
[C---:B------:R-:W-:Y:S01]  /*26b0*/  IMAD R29, R30.reuse, 0x8, R1 ;  /* 0x000000081e1d7824 */ /* 0x040fe200078e0201 */
[----:B------:R-:W-:Y:S01]  /*26c0*/  IADD3.X R28, P1, PT, R27, R28, RZ, P1, !PT ;  /* 0x0000001c1b1c7210 */ /* 0x000fe20000f3e4ff */
[----:B------:R-:W-:-:S03]  /*26d0*/  VIADD R30, R30, 0x1 ;  /* 0x000000011e1e7836 */ /* 0x000fc60000000000 */
[----:B------:R0:W-:Y:S02]  /*26e0*/  STL.64 [R29], R46 ;  /* 0x0000002e1d007387 */ /* 0x0001e40000100a00 */
[----:B0-----:R-:W-:-:S05]  /*26f0*/  IMAD.X R29, RZ, RZ, R26, P1 ;  /* 0x000000ffff1d7224 */ /* 0x001fca00008e061a */
[----:B------:R-:W-:Y:S05]  /*2700*/  @P0 BRA `(.L_x_31) ;  /* 0xfffffffc00940947 */ /* 0x000fea000383ffff */
[----:B------:R-:W-:Y:S05]  /*2710*/  BSYNC.RECONVERGENT B3 ;  /* 0x0000000000037941 */ /* 0x000fea0003800200 */
.L_x_30:
[----:B------:R-:W-:-:S07]  /*2720*/  IMAD.MOV.U32 R44, RZ, RZ, R23 ;  /* 0x000000ffff2c7224 */ /* 0x000fce00078e0017 */
.L_x_29:
[----:B------:R-:W-:Y:S05]  /*2730*/  BSYNC.RECONVERGENT B2 ;  /* 0x0000000000027941 */ /* 0x000fea0003800200 */
.L_x_28:
[----:B------:R-:W-:Y:S01]  /*2740*/  LOP3.LUT P0, R49, R20, 0x3f, RZ, 0xc0, !PT ;  /* 0x0000003f14317812 */ /* 0x000fe2000780c0ff */
[----:B------:R-:W-:-:S04]  /*2750*/  IMAD.IADD R22, R22, 0x1, R44 ;  /* 0x0000000116167824 */ /* 0x000fc800078e022c */
[----:B------:R-:W-:-:S05]  /*2760*/  IMAD.U32 R51, R22, 0x8, R1 ;  /* 0x0000000816337824 */ /* 0x000fca00078e0001 */
[----:B------:R0:W-:Y:S04]  /*2770*/  STL.64 [R51+-0x78], R28 ;  /* 0xffff881c33007387 */ /* 0x0001e80000100a00 */
[----:B------:R-:W2:Y:S04]  /*2780*/  @P0 LDL.64 R30, [R1+0x8] ;  /* 0x00000800011e0983 */ /* 0x000ea80000100a00 */
[----:B------:R-:W3:Y:S04]  /*2790*/  LDL.64 R24, [R1+0x10] ;  /* 0x0000100001187983 */ /* 0x000ee80000100a00 */
[----:B------:R-:W0:Y:S01]  /*27a0*/  LDL.64 R22, [R1+0x18] ;  /* 0x0000180001167983 */ /* 0x000e220000100a00 */
[----:B------:R-:W-:Y:S01]  /*27b0*/  @P0 LOP3.LUT R20, R49, 0x3f, RZ, 0x3c, !PT ;  /* 0x0000003f31140812 */ /* 0x000fe200078e3cff */
[----:B------:R-:W-:Y:S01]  /*27c0*/  BSSY.RECONVERGENT B2, `(.L_x_32) ;  /* 0x0000034000027945 */ /* 0x000fe20003800200 */
[----:B--2---:R-:W-:-:S02]  /*27d0*/  @P0 SHF.R.U64 R27, R30, 0x1, R31 ;  /* 0x000000011e1b0819 */ /* 0x004fc4000000121f */
[----:B------:R-:W-:Y:S02]  /*27e0*/  @P0 SHF.R.U32.HI R31, RZ, 0x1, R31 ;  /* 0x00000001ff1f0819 */ /* 0x000fe4000001161f */
[CC--:B---3--:R-:W-:Y:S02]  /*27f0*/  @P0 SHF.L.U32 R43, R24.reuse, R49.reuse, RZ ;  /* 0x00000031182b0219 */ /* 0x0c8fe400000006ff */
[----:B------:R-:W-:Y:S02]  /*2800*/  @P0 SHF.R.U64 R26, R27, R20, R31 ;  /* 0x000000141b1a0219 */ /* 0x000fe4000000121f */
[--C-:B------:R-:W-:Y:S02]  /*2810*/  @P0 SHF.R.U32.HI R47, RZ, 0x1, R25.reuse ;  /* 0x00000001ff2f0819 */ /* 0x100fe40000011619 */
[C-C-:B------:R-:W-:Y:S02]  /*2820*/  @P0 SHF.R.U64 R45, R24.reuse, 0x1, R25.reuse ;  /* 0x00000001182d0819 */ /* 0x140fe40000001219 */
[----:B------:R-:W-:-:S02]  /*2830*/  @P0 SHF.L.U64.HI R30, R24, R49, R25 ;  /* 0x00000031181e0219 */ /* 0x000fc40000010219 */
[----:B------:R-:W-:Y:S02]  /*2840*/  @P0 SHF.R.U32.HI R27, RZ, R20, R31 ;  /* 0x00000014ff1b0219 */ /* 0x000fe4000001161f */
[----:B------:R-:W-:Y:S02]  /*2850*/  @P0 LOP3.LUT R24, R43, R26, RZ, 0xfc, !PT ;  /* 0x0000001a2b180212 */ /* 0x000fe400078efcff */
[----:B0-----:R-:W-:Y:S02]  /*2860*/  @P0 SHF.L.U32 R28, R22, R49, RZ ;  /* 0x00000031161c0219 */ /* 0x001fe400000006ff */
[----:B------:R-:W-:Y:S01]  /*2870*/  @P0 SHF.R.U64 R45, R45, R20, R47 ;  /* 0x000000142d2d0219 */ /* 0x000fe2000000122f */
[----:B------:R-:W-:Y:S01]  /*2880*/  IMAD.SHL.U32 R26, R24, 0x4, RZ ;  /* 0x00000004181a7824 */ /* 0x000fe200078e00ff */
[----:B------:R-:W-:Y:S02]  /*2890*/  @P0 LOP3.LUT R25, R30, R27, RZ, 0xfc, !PT ;  /* 0x0000001b1e190212 */ /* 0x000fe400078efcff */
[----:B------:R-:W-:-:S02]  /*28a0*/  @P0 SHF.L.U64.HI R49, R22, R49, R23 ;  /* 0x0000003116310219 */ /* 0x000fc40000010217 */
[----:B------:R-:W-:Y:S02]  /*28b0*/  @P0 SHF.R.U32.HI R20, RZ, R20, R47 ;  /* 0x00000014ff140219 */ /* 0x000fe4000001162f */
[----:B------:R-:W-:Y:S02]  /*28c0*/  @P0 LOP3.LUT R22, R28, R45, RZ, 0xfc, !PT ;  /* 0x0000002d1c160212 */ /* 0x000fe400078efcff */
[----:B------:R-:W-:Y:S02]  /*28d0*/  SHF.L.U64.HI R24, R24, 0x2, R25 ;  /* 0x0000000218187819 */ /* 0x000fe40000010219 */
[----:B------:R-:W-:Y:S02]  /*28e0*/  @P0 LOP3.LUT R23, R49, R20, RZ, 0xfc, !PT ;  /* 0x0000001431170212 */ /* 0x000fe400078efcff */
[----:B------:R-:W-:Y:S02]  /*28f0*/  SHF.L.W.U32.HI R25, R25, 0x2, R22 ;  /* 0x0000000219197819 */ /* 0x000fe40000010e16 */
[----:B------:R-:W-:-:S02]  /*2900*/  IADD3 RZ, P0, PT, RZ, -R26, RZ ;  /* 0x8000001affff7210 */ /* 0x000fc40007f1e0ff */
[----:B------:R-:W-:Y:S02]  /*2910*/  LOP3.LUT R20, RZ, R24, RZ, 0x33, !PT ;  /* 0x00000018ff147212 */ /* 0x000fe400078e33ff */
[----:B------:R-:W-:Y:S02]  /*2920*/  SHF.L.W.U32.HI R22, R22, 0x2, R23 ;  /* 0x0000000216167819 */ /* 0x000fe40000010e17 */
[----:B------:R-:W-:Y:S02]  /*2930*/  LOP3.LUT R27, RZ, R25, RZ, 0x33, !PT ;  /* 0x00000019ff1b7212 */ /* 0x000fe400078e33ff */
[----:B------:R-:W-:Y:S02]  /*2940*/  IADD3.X R29, P0, PT, RZ, R20, RZ, P0, !PT ;  /* 0x00000014ff1d7210 */ /* 0x000fe4000071e4ff */
[----:B------:R-:W-:Y:S02]  /*2950*/  LOP3.LUT R20, RZ, R22, RZ, 0x33, !PT ;  /* 0x00000016ff147212 */ /* 0x000fe400078e33ff */
[----:B------:R-:W-:-:S02]  /*2960*/  IADD3.X R28, P1, PT, RZ, R27, RZ, P0, !PT ;  /* 0x0000001bff1c7210 */ /* 0x000fc4000073e4ff */
[----:B------:R-:W-:-:S03]  /*2970*/  ISETP.GT.U32.AND P2, PT, R25, -0x1, PT ;  /* 0xffffffff1900780c */ /* 0x000fc60003f44070 */
[----:B------:R-:W-:Y:S01]  /*2980*/  IMAD.X R27, RZ, RZ, R20, P1 ;  /* 0x000000ffff1b7224 */ /* 0x000fe200008e0614 */
[----:B------:R-:W-:-:S04]  /*2990*/  ISETP.GT.AND.EX P0, PT, R22, -0x1, PT, P2 ;  /* 0xffffffff1600780c */ /* 0x000fc80003f04320 */
[----:B------:R-:W-:Y:S02]  /*29a0*/  SEL R20, R22, R27, P0 ;  /* 0x0000001b16147207 */ /* 0x000fe40000000000 */
[----:B------:R-:W-:Y:S02]  /*29b0*/  SEL R27, R25, R28, P0 ;  /* 0x0000001c191b7207 */ /* 0x000fe40000000000 */
[----:B------:R-:W-:Y:S02]  /*29c0*/  ISETP.NE.U32.AND P1, PT, R20, RZ, PT ;  /* 0x000000ff1400720c */ /* 0x000fe40003f25070 */
[----:B------:R-:W-:Y:S02]  /*29d0*/  SEL R31, R24, R29, P0 ;  /* 0x0000001d181f7207 */ /* 0x000fe40000000000 */
[----:B------:R-:W-:Y:S01]  /*29e0*/  SEL R28, R27, R20, !P1 ;  /* 0x000000141b1c7207 */ /* 0x000fe20004800000 */
[----:B------:R-:W-:-:S05]  /*29f0*/  @!P0 IMAD.MOV R26, RZ, RZ, -R26 ;  /* 0x000000ffff1a8224 */ /* 0x000fca00078e0a1a */
[----:B------:R-:W0:Y:S02]  /*2a00*/  FLO.U32 R28, R28 ;  /* 0x0000001c001c7300 */ /* 0x000e2400000e0000 */
[C---:B0-----:R-:W-:Y:S02]  /*2a10*/  IADD3 R30, PT, PT, -R28.reuse, 0x1f, RZ ;  /* 0x0000001f1c1e7810 */ /* 0x041fe40007ffe1ff */
[----:B------:R-:W-:-:S03]  /*2a20*/  IADD3 R25, PT, PT, -R28, 0x3f, RZ ;  /* 0x0000003f1c197810 */ /* 0x000fc60007ffe1ff */
[----:B------:R-:W-:-:S05]  /*2a30*/  @P1 IMAD.MOV R25, RZ, RZ, R30 ;  /* 0x000000ffff191224 */ /* 0x000fca00078e021e */
[----:B------:R-:W-:-:S13]  /*2a40*/  ISETP.NE.AND P1, PT, R25, RZ, PT ;  /* 0x000000ff1900720c */ /* 0x000fda0003f25270 */
[----:B------:R-:W-:Y:S05]  /*2a50*/  @!P1 BRA `(.L_x_33) ;  /* 0x0000000000289947 */ /* 0x000fea0003800000 */
[C---:B------:R-:W-:Y:S02]  /*2a60*/  LOP3.LUT R24, R25.reuse, 0x3f, RZ, 0xc0, !PT ;  /* 0x0000003f19187812 */ /* 0x040fe400078ec0ff */
[--C-:B------:R-:W-:Y:S02]  /*2a70*/  SHF.R.U64 R29, R26, 0x1, R31.reuse ;  /* 0x000000011a1d7819 */ /* 0x100fe4000000121f */
[----:B------:R-:W-:Y:S02]  /*2a80*/  SHF.R.U32.HI R31, RZ, 0x1, R31 ;  /* 0x00000001ff1f7819 */ /* 0x000fe4000001161f */
[----:B------:R-:W-:Y:S02]  /*2a90*/  LOP3.LUT R26, R25, 0x3f, RZ, 0xc, !PT ;  /* 0x0000003f191a7812 */ /* 0x000fe400078e0cff */
[CC--:B------:R-:W-:Y:S02]  /*2aa0*/  SHF.L.U64.HI R43, R27.reuse, R24.reuse, R20 ;  /* 0x000000181b2b7219 */ /* 0x0c0fe40000010214 */
[----:B------:R-:W-:-:S02]  /*2ab0*/  SHF.L.U32 R24, R27, R24, RZ ;  /* 0x000000181b187219 */ /* 0x000fc400000006ff */
[-CC-:B------:R-:W-:Y:S02]  /*2ac0*/  SHF.R.U64 R27, R29, R26.reuse, R31.reuse ;  /* 0x0000001a1d1b7219 */ /* 0x180fe4000000121f */
[----:B------:R-:W-:Y:S02]  /*2ad0*/  SHF.R.U32.HI R20, RZ, R26, R31 ;  /* 0x0000001aff147219 */ /* 0x000fe4000001161f */
[----:B------:R-:W-:Y:S02]  /*2ae0*/  LOP3.LUT R27, R24, R27, RZ, 0xfc, !PT ;  /* 0x0000001b181b7212 */ /* 0x000fe400078efcff */
[----:B------:R-:W-:-:S07]  /*2af0*/  LOP3.LUT R20, R43, R20, RZ, 0xfc, !PT ;  /* 0x000000142b147212 */ /* 0x000fce00078efcff */
.L_x_33:
[----:B------:R-:W-:Y:S05]  /*2b00*/  BSYNC.RECONVERGENT B2 ;  /* 0x0000000000027941 */ /* 0x000fea0003800200 */
.L_x_32:
[----:B------:R-:W-:-:S04]  /*2b10*/  IMAD.WIDE.U32 R28, R27, 0x2168c235, RZ ;  /* 0x2168c2351b1c7825 */ /* 0x000fc800078e00ff */
[----:B------:R-:W-:Y:S01]  /*2b20*/  IMAD.MOV.U32 R30, RZ, RZ, R29 ;  /* 0x000000ffff1e7224 */ /* 0x000fe200078e001d */
[----:B------:R-:W-:Y:S01]  /*2b30*/  IADD3 RZ, P1, PT, R28, R28, RZ ;  /* 0x0000001c1cff7210 */ /* 0x000fe20007f3e0ff */
[----:B------:R-:W-:Y:S02]  /*2b40*/  IMAD.MOV.U32 R31, RZ, RZ, RZ ;  /* 0x000000ffff1f7224 */ /* 0x000fe400078e00ff */
[----:B------:R-:W-:-:S04]  /*2b50*/  IMAD.HI.U32 R24, R20, -0x36f0255e, RZ ;  /* 0xc90fdaa214187827 */ /* 0x000fc800078e00ff */
[----:B------:R-:W-:-:S04]  /*2b60*/  IMAD.WIDE.U32 R26, R27, -0x36f0255e, R30 ;  /* 0xc90fdaa21b1a7825 */ /* 0x000fc800078e001e */
[C---:B------:R-:W-:Y:S02]  /*2b70*/  IMAD R29, R20.reuse, -0x36f0255e, RZ ;  /* 0xc90fdaa2141d7824 */ /* 0x040fe400078e02ff */
[----:B------:R-:W-:-:S04]  /*2b80*/  IMAD.WIDE.U32 R26, P2, R20, 0x2168c235, R26 ;  /* 0x2168c235141a7825 */ /* 0x000fc8000784001a */
[----:B------:R-:W-:Y:S01]  /*2b90*/  IMAD.X R20, RZ, RZ, R24, P2 ;  /* 0x000000ffff147224 */ /* 0x000fe200010e0618 */
[----:B------:R-:W-:Y:S02]  /*2ba0*/  IADD3 R24, P2, PT, R29, R27, RZ ;  /* 0x0000001b1d187210 */ /* 0x000fe40007f5e0ff */
[----:B------:R-:W-:Y:S02]  /*2bb0*/  IADD3.X RZ, P1, PT, R26, R26, RZ, P1, !PT ;  /* 0x0000001a1aff7210 */ /* 0x000fe40000f3e4ff */
[C---:B------:R-:W-:Y:S01]  /*2bc0*/  ISETP.GT.U32.AND P3, PT, R24.reuse, RZ, PT ;  /* 0x000000ff1800720c */ /* 0x040fe20003f64070 */
[----:B------:R-:W-:Y:S01]  /*2bd0*/  IMAD.X R20, RZ, RZ, R20, P2 ;  /* 0x000000ffff147224 */ /* 0x000fe200010e0614 */
[----:B------:R-:W-:-:S04]  /*2be0*/  IADD3.X R27, P2, PT, R24, R24, RZ, P1, !PT ;  /* 0x00000018181b7210 */ /* 0x000fc80000f5e4ff */
[C---:B------:R-:W-:Y:S01]  /*2bf0*/  ISETP.GT.AND.EX P1, PT, R20.reuse, RZ, PT, P3 ;  /* 0x000000ff1400720c */ /* 0x040fe20003f24330 */
[----:B------:R-:W-:-:S03]  /*2c00*/  IMAD.X R29, R20, 0x1, R20, P2 ;  /* 0x00000001141d7824 */ /* 0x000fc600010e0614 */
[----:B------:R-:W-:Y:S02]  /*2c10*/  SEL R26, R27, R24, P1 ;  /* 0x000000181b1a7207 */ /* 0x000fe40000800000 */
[----:B------:R-:W-:Y:S02]  /*2c20*/  SEL R27, R29, R20, P1 ;  /* 0x000000141d1b7207 */ /* 0x000fe40000800000 */
[----:B------:R-:W-:Y:S02]  /*2c30*/  IADD3 R26, P2, PT, R26, 0x1, RZ ;  /* 0x000000011a1a7810 */ /* 0x000fe40007f5e0ff */
[----:B------:R-:W-:Y:S02]  /*2c40*/  SEL R20, RZ, 0xffffffff, !P1 ;  /* 0xffffffffff147807 */ /* 0x000fe40004800000 */
[----:B------:R-:W-:Y:S01]  /*2c50*/  LOP3.LUT P1, R21, R21, 0x80000000, RZ, 0xc0, !PT ;  /* 0x8000000015157812 */ /* 0x000fe2000782c0ff */
[----:B------:R-:W-:Y:S02]  /*2c60*/  IMAD.X R27, RZ, RZ, R27, P2 ;  /* 0x000000ffff1b7224 */ /* 0x000fe400010e061b */
[----:B------:R-:W-:Y:S01]  /*2c70*/  IMAD.IADD R20, R20, 0x1, -R25 ;  /* 0x0000000114147824 */ /* 0x000fe200078e0a19 */
[----:B------:R-:W-:-:S02]  /*2c80*/  SHF.R.U32.HI R25, RZ, 0x1e, R23 ;  /* 0x0000001eff197819 */ /* 0x000fc40000011617 */
[----:B------:R-:W-:Y:S01]  /*2c90*/  SHF.R.U64 R26, R26, 0xa, R27 ;  /* 0x0000000a1a1a7819 */ /* 0x000fe2000000121b */
[----:B------:R-:W-:Y:S01]  /*2ca0*/  IMAD.SHL.U32 R20, R20, 0x100000, RZ ;  /* 0x0010000014147824 */ /* 0x000fe200078e00ff */
[----:B------:R-:W-:Y:S02]  /*2cb0*/  LEA.HI R22, R22, R25, RZ, 0x1 ;  /* 0x0000001916167211 */ /* 0x000fe400078f08ff */
[----:B------:R-:W-:Y:S02]  /*2cc0*/  IADD3 R26, P2, PT, R26, 0x1, RZ ;  /* 0x000000011a1a7810 */ /* 0x000fe40007f5e0ff */
[----:B------:R-:W-:Y:S01]  /*2cd0*/  @!P0 LOP3.LUT R21, R21, 0x80000000, RZ, 0x3c, !PT ;  /* 0x8000000015158812 */ /* 0x000fe200078e3cff */
[----:B------:R-:W-:Y:S01]  /*2ce0*/  @P1 IMAD.MOV R22, RZ, RZ, -R22 ;  /* 0x000000ffff161224 */ /* 0x000fe200078e0a16 */
[----:B------:R-:W-:-:S04]  /*2cf0*/  LEA.HI.X R27, R27, RZ, RZ, 0x16, P2 ;  /* 0x000000ff1b1b7211 */ /* 0x000fc800010fb4ff */
[--C-:B------:R-:W-:Y:S02]  /*2d00*/  SHF.R.U64 R26, R26, 0x1, R27.reuse ;  /* 0x000000011a1a7819 */ /* 0x100fe4000000121b */
[----:B------:R-:W-:Y:S02]  /*2d10*/  SHF.R.U32.HI R23, RZ, 0x1, R27 ;  /* 0x00000001ff177819 */ /* 0x000fe4000001161b */
[----:B------:R-:W-:-:S04]  /*2d20*/  IADD3 R26, P2, P3, RZ, RZ, R26 ;  /* 0x000000ffff1a7210 */ /* 0x000fc80007b5e01a */
[----:B------:R-:W-:-:S04]  /*2d30*/  IADD3.X R20, PT, PT, R20, 0x3fe00000, R23, P2, P3 ;  /* 0x3fe0000014147810 */ /* 0x000fc800017e6417 */
[----:B------:R-:W-:-:S07]  /*2d40*/  LOP3.LUT R27, R20, R21, RZ, 0xfc, !PT ;  /* 0x00000015141b7212 */ /* 0x000fce00078efcff */
.L_x_27:
[----:B------:R-:W-:Y:S02]  /*2d50*/  IMAD.MOV.U32 R20, RZ, RZ, R0 ;  /* 0x000000ffff147224 */ /* 0x000fe400078e0000 */
[----:B------:R-:W-:-:S04]  /*2d60*/  IMAD.MOV.U32 R21, RZ, RZ, 0x0 ;  /* 0x00000000ff157424 */ /* 0x000fc800078e00ff */
[----:B------:R-:W-:Y:S05]  /*2d70*/  RET.REL.NODEC R20 `(_Z27processDuffingTimeEvolutionPdS_S_PKdS1_S1_S1_S1_S1_S1_jj) ;  /* 0xffffffd014a07950 */ /* 0x000fea0003c3ffff */
.L_x_34:
[----:B------:R-:W-:-:S00]  /*2d80*/  BRA `(.L_x_34) ;  /* 0xfffffffc00fc7947 */ /* 0x000fc0000383ffff */
[----:B------:R-:W-:-:S00]  /*2d90*/  NOP ;  /* 0x0000000000007918 */ /* 0x000fc00000000000 */
        /* <DEDUP_REMOVED lines=14> */
.L_x_36:


//--------------------- .nv.global.init           --------------------------
	.section	.nv.global.init,"aw",@progbits
	.align	16
.nv.global.init:
	.type		__cudart_sin_cos_coeffs,@object
	.size		__cudart_sin_cos_coeffs,(__cudart_i2opi_d - __cudart_sin_cos_coeffs)
__cudart_sin_cos_coeffs:
        /*0000*/ 	.byte	0x46, 0xd2, 0xb0, 0x2c, 0xf1, 0xe5, 0x5a, 0xbe, 0x92, 0xe3, 0xac, 0x69, 0xe3, 0x1d, 0xc7, 0x3e
        /*0010*/ 	.byte	0xa1, 0x62, 0xdb, 0x19, 0xa0, 0x01, 0x2a, 0xbf, 0x18, 0x08, 0x11, 0x11, 0x11, 0x11, 0x81, 0x3f
        /*0020*/ 	.byte	0x54, 0x55, 0x55, 0x55, 0x55, 0x55, 0xc5, 0xbf, 0x00, 0x00, 0x00, 0x00, 0x00, 0x00, 0x00, 0x00
        /*0030*/ 	.byte	0x00, 0x00, 0x00, 0x00, 0x00, 0x00, 0x00, 0x00, 0x64, 0x81, 0xfd, 0x20, 0x83, 0xff, 0xa8, 0xbd
        /*0040*/ 	.byte	0x28, 0x85, 0xef, 0xc1, 0xa7, 0xee, 0x21, 0x3e, 0xd9, 0xe6, 0x06, 0x8e, 0x4f, 0x7e, 0x92, 0xbe
        /*0050*/ 	.byte	0xe9, 0xbc, 0xdd, 0x19, 0xa0, 0x01, 0xfa, 0x3e, 0x47, 0x5d, 0xc1, 0x16, 0x6c, 0xc1, 0x56, 0xbf
        /*0060*/ 	.byte	0x51, 0x55, 0x55, 0x55, 0x55, 0x55, 0xa5, 0x3f, 0x00, 0x00, 0x00, 0x00, 0x00, 0x00, 0xe0, 0xbf
        /*0070*/ 	.byte	0x00, 0x00, 0x00, 0x00, 0x00, 0x00, 0xf0, 0x3f, 0x00, 0x00, 0x00, 0x00, 0x00, 0x00, 0x00, 0x00
	.type		__cudart_i2opi_d,@object
	.size		__cudart_i2opi_d,(.L_0 - __cudart_i2opi_d)
__cudart_i2opi_d:
        /* <DEDUP_REMOVED lines=9> */
.L_0:


//--------------------- .nv.shared.reserved.0     --------------------------
	.section	.nv.shared.reserved.0,"aw",@nobits
	.weak		__nv_reservedSMEM_offset_0_alias
	.size		__nv_reservedSMEM_offset_0_alias, 0, 64
	.other		__nv_reservedSMEM_offset_0_alias,@"STO_CUDA_RESERVED_SHARED STV_DEFAULT"
__nv_reservedSMEM_offset_0_alias:
	.zero		0
	.zero		64


//--------------------- .nv.constant0._Z27processDuffingTimeEvolutionPdS_S_PKdS1_S1_S1_S1_S1_S1_jj --------------------------
	.section	.nv.constant0._Z27processDuffingTimeEvolutionPdS_S_PKdS1_S1_S1_S1_S1_S1_jj,"a",@progbits
	.sectionflags	@""
	.align	4
.nv.constant0._Z27processDuffingTimeEvolutionPdS_S_PKdS1_S1_S1_S1_S1_S1_jj:
	.zero		984


//--------------------- SYMBOLS --------------------------

	.type		.nv.reservedSmem.offset0,@object
	.size		.nv.reservedSmem.offset0,0x4
